//
// Generated by NVIDIA NVVM Compiler
//
// Compiler Build ID: CL-36424714
// Cuda compilation tools, release 13.0, V13.0.88
// Based on NVVM 20.0.0
//

.version 9.0
.target sm_100
.address_size 64

	// .globl	_Z17matrixAddRowByRowPiS_S_i

.visible .entry _Z17matrixAddRowByRowPiS_S_i(
	.param .u64 .ptr .align 1 _Z17matrixAddRowByRowPiS_S_i_param_0,
	.param .u64 .ptr .align 1 _Z17matrixAddRowByRowPiS_S_i_param_1,
	.param .u64 .ptr .align 1 _Z17matrixAddRowByRowPiS_S_i_param_2,
	.param .u32 _Z17matrixAddRowByRowPiS_S_i_param_3
)
{
	.reg .pred 	%p<10>;
	.reg .b32 	%r<122>;
	.reg .b64 	%rd<26>;

	ld.param.u64 	%rd7, [_Z17matrixAddRowByRowPiS_S_i_param_0];
	ld.param.u64 	%rd8, [_Z17matrixAddRowByRowPiS_S_i_param_1];
	ld.param.u64 	%rd9, [_Z17matrixAddRowByRowPiS_S_i_param_2];
	ld.param.u32 	%r23, [_Z17matrixAddRowByRowPiS_S_i_param_3];
	cvta.to.global.u64 	%rd1, %rd9;
	cvta.to.global.u64 	%rd2, %rd8;
	cvta.to.global.u64 	%rd3, %rd7;
	mov.u32 	%r1, %tid.x;
	setp.ge.s32 	%p1, %r1, %r23;
	@%p1 bra 	$L__BB0_13;
	mul.lo.s32 	%r2, %r23, %r1;
	add.s32 	%r25, %r23, -1;
	and.b32  	%r3, %r23, 15;
	setp.lt.u32 	%p2, %r25, 15;
	mov.b32 	%r118, 0;
	@%p2 bra 	$L__BB0_4;
	and.b32  	%r118, %r23, -16;
	neg.s32 	%r116, %r118;
	add.s64 	%rd4, %rd3, 32;
	add.s64 	%rd5, %rd2, 32;
	add.s64 	%rd6, %rd1, 32;
	mov.u32 	%r115, %r2;
$L__BB0_3:
	.pragma "nounroll";
	mul.wide.s32 	%rd10, %r115, 4;
	add.s64 	%rd11, %rd4, %rd10;
	add.s64 	%rd12, %rd5, %rd10;
	add.s64 	%rd13, %rd6, %rd10;
	ld.global.u32 	%r26, [%rd11+-32];
	ld.global.u32 	%r27, [%rd12+-32];
	add.s32 	%r28, %r27, %r26;
	st.global.u32 	[%rd13+-32], %r28;
	ld.global.u32 	%r29, [%rd11+-28];
	ld.global.u32 	%r30, [%rd12+-28];
	add.s32 	%r31, %r30, %r29;
	st.global.u32 	[%rd13+-28], %r31;
	ld.global.u32 	%r32, [%rd11+-24];
	ld.global.u32 	%r33, [%rd12+-24];
	add.s32 	%r34, %r33, %r32;
	st.global.u32 	[%rd13+-24], %r34;
	ld.global.u32 	%r35, [%rd11+-20];
	ld.global.u32 	%r36, [%rd12+-20];
	add.s32 	%r37, %r36, %r35;
	st.global.u32 	[%rd13+-20], %r37;
	ld.global.u32 	%r38, [%rd11+-16];
	ld.global.u32 	%r39, [%rd12+-16];
	add.s32 	%r40, %r39, %r38;
	st.global.u32 	[%rd13+-16], %r40;
	ld.global.u32 	%r41, [%rd11+-12];
	ld.global.u32 	%r42, [%rd12+-12];
	add.s32 	%r43, %r42, %r41;
	st.global.u32 	[%rd13+-12], %r43;
	ld.global.u32 	%r44, [%rd11+-8];
	ld.global.u32 	%r45, [%rd12+-8];
	add.s32 	%r46, %r45, %r44;
	st.global.u32 	[%rd13+-8], %r46;
	ld.global.u32 	%r47, [%rd11+-4];
	ld.global.u32 	%r48, [%rd12+-4];
	add.s32 	%r49, %r48, %r47;
	st.global.u32 	[%rd13+-4], %r49;
	ld.global.u32 	%r50, [%rd11];
	ld.global.u32 	%r51, [%rd12];
	add.s32 	%r52, %r51, %r50;
	st.global.u32 	[%rd13], %r52;
	ld.global.u32 	%r53, [%rd11+4];
	ld.global.u32 	%r54, [%rd12+4];
	add.s32 	%r55, %r54, %r53;
	st.global.u32 	[%rd13+4], %r55;
	ld.global.u32 	%r56, [%rd11+8];
	ld.global.u32 	%r57, [%rd12+8];
	add.s32 	%r58, %r57, %r56;
	st.global.u32 	[%rd13+8], %r58;
	ld.global.u32 	%r59, [%rd11+12];
	ld.global.u32 	%r60, [%rd12+12];
	add.s32 	%r61, %r60, %r59;
	st.global.u32 	[%rd13+12], %r61;
	ld.global.u32 	%r62, [%rd11+16];
	ld.global.u32 	%r63, [%rd12+16];
	add.s32 	%r64, %r63, %r62;
	st.global.u32 	[%rd13+16], %r64;
	ld.global.u32 	%r65, [%rd11+20];
	ld.global.u32 	%r66, [%rd12+20];
	add.s32 	%r67, %r66, %r65;
	st.global.u32 	[%rd13+20], %r67;
	ld.global.u32 	%r68, [%rd11+24];
	ld.global.u32 	%r69, [%rd12+24];
	add.s32 	%r70, %r69, %r68;
	st.global.u32 	[%rd13+24], %r70;
	ld.global.u32 	%r71, [%rd11+28];
	ld.global.u32 	%r72, [%rd12+28];
	add.s32 	%r73, %r72, %r71;
	st.global.u32 	[%rd13+28], %r73;
	add.s32 	%r116, %r116, 16;
	add.s32 	%r115, %r115, 16;
	setp.ne.s32 	%p3, %r116, 0;
	@%p3 bra 	$L__BB0_3;
$L__BB0_4:
	setp.eq.s32 	%p4, %r3, 0;
	@%p4 bra 	$L__BB0_13;
	and.b32  	%r11, %r23, 7;
	setp.lt.u32 	%p5, %r3, 8;
	@%p5 bra 	$L__BB0_7;
	add.s32 	%r74, %r118, %r2;
	mul.wide.s32 	%rd14, %r74, 4;
	add.s64 	%rd15, %rd3, %rd14;
	ld.global.u32 	%r75, [%rd15];
	add.s64 	%rd16, %rd2, %rd14;
	ld.global.u32 	%r76, [%rd16];
	add.s32 	%r77, %r76, %r75;
	add.s64 	%rd17, %rd1, %rd14;
	st.global.u32 	[%rd17], %r77;
	ld.global.u32 	%r78, [%rd15+4];
	ld.global.u32 	%r79, [%rd16+4];
	add.s32 	%r80, %r79, %r78;
	st.global.u32 	[%rd17+4], %r80;
	ld.global.u32 	%r81, [%rd15+8];
	ld.global.u32 	%r82, [%rd16+8];
	add.s32 	%r83, %r82, %r81;
	st.global.u32 	[%rd17+8], %r83;
	ld.global.u32 	%r84, [%rd15+12];
	ld.global.u32 	%r85, [%rd16+12];
	add.s32 	%r86, %r85, %r84;
	st.global.u32 	[%rd17+12], %r86;
	ld.global.u32 	%r87, [%rd15+16];
	ld.global.u32 	%r88, [%rd16+16];
	add.s32 	%r89, %r88, %r87;
	st.global.u32 	[%rd17+16], %r89;
	ld.global.u32 	%r90, [%rd15+20];
	ld.global.u32 	%r91, [%rd16+20];
	add.s32 	%r92, %r91, %r90;
	st.global.u32 	[%rd17+20], %r92;
	ld.global.u32 	%r93, [%rd15+24];
	ld.global.u32 	%r94, [%rd16+24];
	add.s32 	%r95, %r94, %r93;
	st.global.u32 	[%rd17+24], %r95;
	ld.global.u32 	%r96, [%rd15+28];
	ld.global.u32 	%r97, [%rd16+28];
	add.s32 	%r98, %r97, %r96;
	st.global.u32 	[%rd17+28], %r98;
	add.s32 	%r118, %r118, 8;
$L__BB0_7:
	setp.eq.s32 	%p6, %r11, 0;
	@%p6 bra 	$L__BB0_13;
	and.b32  	%r14, %r23, 3;
	setp.lt.u32 	%p7, %r11, 4;
	@%p7 bra 	$L__BB0_10;
	add.s32 	%r99, %r118, %r2;
	mul.wide.s32 	%rd18, %r99, 4;
	add.s64 	%rd19, %rd3, %rd18;
	ld.global.u32 	%r100, [%rd19];
	add.s64 	%rd20, %rd2, %rd18;
	ld.global.u32 	%r101, [%rd20];
	add.s32 	%r102, %r101, %r100;
	add.s64 	%rd21, %rd1, %rd18;
	st.global.u32 	[%rd21], %r102;
	ld.global.u32 	%r103, [%rd19+4];
	ld.global.u32 	%r104, [%rd20+4];
	add.s32 	%r105, %r104, %r103;
	st.global.u32 	[%rd21+4], %r105;
	ld.global.u32 	%r106, [%rd19+8];
	ld.global.u32 	%r107, [%rd20+8];
	add.s32 	%r108, %r107, %r106;
	st.global.u32 	[%rd21+8], %r108;
	ld.global.u32 	%r109, [%rd19+12];
	ld.global.u32 	%r110, [%rd20+12];
	add.s32 	%r111, %r110, %r109;
	st.global.u32 	[%rd21+12], %r111;
	add.s32 	%r118, %r118, 4;
$L__BB0_10:
	setp.eq.s32 	%p8, %r14, 0;
	@%p8 bra 	$L__BB0_13;
	add.s32 	%r121, %r118, %r2;
	neg.s32 	%r120, %r14;
$L__BB0_12:
	.pragma "nounroll";
	mul.wide.s32 	%rd22, %r121, 4;
	add.s64 	%rd23, %rd1, %rd22;
	add.s64 	%rd24, %rd2, %rd22;
	add.s64 	%rd25, %rd3, %rd22;
	ld.global.u32 	%r112, [%rd25];
	ld.global.u32 	%r113, [%rd24];
	add.s32 	%r114, %r113, %r112;
	st.global.u32 	[%rd23], %r114;
	add.s32 	%r121, %r121, 1;
	add.s32 	%r120, %r120, 1;
	setp.ne.s32 	%p9, %r120, 0;
	@%p9 bra 	$L__BB0_12;
$L__BB0_13:
	ret;

}
	// .globl	_Z23matrixAddColumnByColumnPiS_S_i
.visible .entry _Z23matrixAddColumnByColumnPiS_S_i(
	.param .u64 .ptr .align 1 _Z23matrixAddColumnByColumnPiS_S_i_param_0,
	.param .u64 .ptr .align 1 _Z23matrixAddColumnByColumnPiS_S_i_param_1,
	.param .u64 .ptr .align 1 _Z23matrixAddColumnByColumnPiS_S_i_param_2,
	.param .u32 _Z23matrixAddColumnByColumnPiS_S_i_param_3
)
{
	.reg .pred 	%p<10>;
	.reg .b32 	%r<122>;
	.reg .b64 	%rd<101>;

	ld.param.u64 	%rd4, [_Z23matrixAddColumnByColumnPiS_S_i_param_0];
	ld.param.u64 	%rd5, [_Z23matrixAddColumnByColumnPiS_S_i_param_1];
	ld.param.u64 	%rd6, [_Z23matrixAddColumnByColumnPiS_S_i_param_2];
	ld.param.u32 	%r23, [_Z23matrixAddColumnByColumnPiS_S_i_param_3];
	cvta.to.global.u64 	%rd1, %rd6;
	cvta.to.global.u64 	%rd2, %rd5;
	cvta.to.global.u64 	%rd3, %rd4;
	mov.u32 	%r1, %tid.x;
	setp.ge.s32 	%p1, %r1, %r23;
	@%p1 bra 	$L__BB1_13;
	add.s32 	%r25, %r23, -1;
	and.b32  	%r2, %r23, 15;
	setp.lt.u32 	%p2, %r25, 15;
	mov.b32 	%r118, 0;
	@%p2 bra 	$L__BB1_4;
	and.b32  	%r118, %r23, -16;
	neg.s32 	%r116, %r118;
	shl.b32 	%r5, %r23, 4;
	mul.wide.s32 	%rd11, %r23, 4;
	mov.u32 	%r115, %r1;
$L__BB1_3:
	.pragma "nounroll";
	mul.wide.s32 	%rd7, %r115, 4;
	add.s64 	%rd8, %rd3, %rd7;
	ld.global.u32 	%r26, [%rd8];
	add.s64 	%rd9, %rd2, %rd7;
	ld.global.u32 	%r27, [%rd9];
	add.s32 	%r28, %r27, %r26;
	add.s64 	%rd10, %rd1, %rd7;
	st.global.u32 	[%rd10], %r28;
	add.s64 	%rd12, %rd8, %rd11;
	ld.global.u32 	%r29, [%rd12];
	add.s64 	%rd13, %rd9, %rd11;
	ld.global.u32 	%r30, [%rd13];
	add.s32 	%r31, %r30, %r29;
	add.s64 	%rd14, %rd10, %rd11;
	st.global.u32 	[%rd14], %r31;
	add.s64 	%rd15, %rd12, %rd11;
	ld.global.u32 	%r32, [%rd15];
	add.s64 	%rd16, %rd13, %rd11;
	ld.global.u32 	%r33, [%rd16];
	add.s32 	%r34, %r33, %r32;
	add.s64 	%rd17, %rd14, %rd11;
	st.global.u32 	[%rd17], %r34;
	add.s64 	%rd18, %rd15, %rd11;
	ld.global.u32 	%r35, [%rd18];
	add.s64 	%rd19, %rd16, %rd11;
	ld.global.u32 	%r36, [%rd19];
	add.s32 	%r37, %r36, %r35;
	add.s64 	%rd20, %rd17, %rd11;
	st.global.u32 	[%rd20], %r37;
	add.s64 	%rd21, %rd18, %rd11;
	ld.global.u32 	%r38, [%rd21];
	add.s64 	%rd22, %rd19, %rd11;
	ld.global.u32 	%r39, [%rd22];
	add.s32 	%r40, %r39, %r38;
	add.s64 	%rd23, %rd20, %rd11;
	st.global.u32 	[%rd23], %r40;
	add.s64 	%rd24, %rd21, %rd11;
	ld.global.u32 	%r41, [%rd24];
	add.s64 	%rd25, %rd22, %rd11;
	ld.global.u32 	%r42, [%rd25];
	add.s32 	%r43, %r42, %r41;
	add.s64 	%rd26, %rd23, %rd11;
	st.global.u32 	[%rd26], %r43;
	add.s64 	%rd27, %rd24, %rd11;
	ld.global.u32 	%r44, [%rd27];
	add.s64 	%rd28, %rd25, %rd11;
	ld.global.u32 	%r45, [%rd28];
	add.s32 	%r46, %r45, %r44;
	add.s64 	%rd29, %rd26, %rd11;
	st.global.u32 	[%rd29], %r46;
	add.s64 	%rd30, %rd27, %rd11;
	ld.global.u32 	%r47, [%rd30];
	add.s64 	%rd31, %rd28, %rd11;
	ld.global.u32 	%r48, [%rd31];
	add.s32 	%r49, %r48, %r47;
	add.s64 	%rd32, %rd29, %rd11;
	st.global.u32 	[%rd32], %r49;
	add.s64 	%rd33, %rd30, %rd11;
	ld.global.u32 	%r50, [%rd33];
	add.s64 	%rd34, %rd31, %rd11;
	ld.global.u32 	%r51, [%rd34];
	add.s32 	%r52, %r51, %r50;
	add.s64 	%rd35, %rd32, %rd11;
	st.global.u32 	[%rd35], %r52;
	add.s64 	%rd36, %rd33, %rd11;
	ld.global.u32 	%r53, [%rd36];
	add.s64 	%rd37, %rd34, %rd11;
	ld.global.u32 	%r54, [%rd37];
	add.s32 	%r55, %r54, %r53;
	add.s64 	%rd38, %rd35, %rd11;
	st.global.u32 	[%rd38], %r55;
	add.s64 	%rd39, %rd36, %rd11;
	ld.global.u32 	%r56, [%rd39];
	add.s64 	%rd40, %rd37, %rd11;
	ld.global.u32 	%r57, [%rd40];
	add.s32 	%r58, %r57, %r56;
	add.s64 	%rd41, %rd38, %rd11;
	st.global.u32 	[%rd41], %r58;
	add.s64 	%rd42, %rd39, %rd11;
	ld.global.u32 	%r59, [%rd42];
	add.s64 	%rd43, %rd40, %rd11;
	ld.global.u32 	%r60, [%rd43];
	add.s32 	%r61, %r60, %r59;
	add.s64 	%rd44, %rd41, %rd11;
	st.global.u32 	[%rd44], %r61;
	add.s64 	%rd45, %rd42, %rd11;
	ld.global.u32 	%r62, [%rd45];
	add.s64 	%rd46, %rd43, %rd11;
	ld.global.u32 	%r63, [%rd46];
	add.s32 	%r64, %r63, %r62;
	add.s64 	%rd47, %rd44, %rd11;
	st.global.u32 	[%rd47], %r64;
	add.s64 	%rd48, %rd45, %rd11;
	ld.global.u32 	%r65, [%rd48];
	add.s64 	%rd49, %rd46, %rd11;
	ld.global.u32 	%r66, [%rd49];
	add.s32 	%r67, %r66, %r65;
	add.s64 	%rd50, %rd47, %rd11;
	st.global.u32 	[%rd50], %r67;
	add.s64 	%rd51, %rd48, %rd11;
	ld.global.u32 	%r68, [%rd51];
	add.s64 	%rd52, %rd49, %rd11;
	ld.global.u32 	%r69, [%rd52];
	add.s32 	%r70, %r69, %r68;
	add.s64 	%rd53, %rd50, %rd11;
	st.global.u32 	[%rd53], %r70;
	add.s64 	%rd54, %rd51, %rd11;
	ld.global.u32 	%r71, [%rd54];
	add.s64 	%rd55, %rd52, %rd11;
	ld.global.u32 	%r72, [%rd55];
	add.s32 	%r73, %r72, %r71;
	add.s64 	%rd56, %rd53, %rd11;
	st.global.u32 	[%rd56], %r73;
	add.s32 	%r116, %r116, 16;
	add.s32 	%r115, %r115, %r5;
	setp.ne.s32 	%p3, %r116, 0;
	@%p3 bra 	$L__BB1_3;
$L__BB1_4:
	setp.eq.s32 	%p4, %r2, 0;
	@%p4 bra 	$L__BB1_13;
	and.b32  	%r11, %r23, 7;
	setp.lt.u32 	%p5, %r2, 8;
	@%p5 bra 	$L__BB1_7;
	mad.lo.s32 	%r74, %r118, %r23, %r1;
	mul.wide.s32 	%rd57, %r74, 4;
	add.s64 	%rd58, %rd3, %rd57;
	ld.global.u32 	%r75, [%rd58];
	add.s64 	%rd59, %rd2, %rd57;
	ld.global.u32 	%r76, [%rd59];
	add.s32 	%r77, %r76, %r75;
	add.s64 	%rd60, %rd1, %rd57;
	st.global.u32 	[%rd60], %r77;
	mul.wide.s32 	%rd61, %r23, 4;
	add.s64 	%rd62, %rd58, %rd61;
	ld.global.u32 	%r78, [%rd62];
	add.s64 	%rd63, %rd59, %rd61;
	ld.global.u32 	%r79, [%rd63];
	add.s32 	%r80, %r79, %r78;
	add.s64 	%rd64, %rd60, %rd61;
	st.global.u32 	[%rd64], %r80;
	add.s64 	%rd65, %rd62, %rd61;
	ld.global.u32 	%r81, [%rd65];
	add.s64 	%rd66, %rd63, %rd61;
	ld.global.u32 	%r82, [%rd66];
	add.s32 	%r83, %r82, %r81;
	add.s64 	%rd67, %rd64, %rd61;
	st.global.u32 	[%rd67], %r83;
	add.s64 	%rd68, %rd65, %rd61;
	ld.global.u32 	%r84, [%rd68];
	add.s64 	%rd69, %rd66, %rd61;
	ld.global.u32 	%r85, [%rd69];
	add.s32 	%r86, %r85, %r84;
	add.s64 	%rd70, %rd67, %rd61;
	st.global.u32 	[%rd70], %r86;
	add.s64 	%rd71, %rd68, %rd61;
	ld.global.u32 	%r87, [%rd71];
	add.s64 	%rd72, %rd69, %rd61;
	ld.global.u32 	%r88, [%rd72];
	add.s32 	%r89, %r88, %r87;
	add.s64 	%rd73, %rd70, %rd61;
	st.global.u32 	[%rd73], %r89;
	add.s64 	%rd74, %rd71, %rd61;
	ld.global.u32 	%r90, [%rd74];
	add.s64 	%rd75, %rd72, %rd61;
	ld.global.u32 	%r91, [%rd75];
	add.s32 	%r92, %r91, %r90;
	add.s64 	%rd76, %rd73, %rd61;
	st.global.u32 	[%rd76], %r92;
	add.s64 	%rd77, %rd74, %rd61;
	ld.global.u32 	%r93, [%rd77];
	add.s64 	%rd78, %rd75, %rd61;
	ld.global.u32 	%r94, [%rd78];
	add.s32 	%r95, %r94, %r93;
	add.s64 	%rd79, %rd76, %rd61;
	st.global.u32 	[%rd79], %r95;
	add.s64 	%rd80, %rd77, %rd61;
	ld.global.u32 	%r96, [%rd80];
	add.s64 	%rd81, %rd78, %rd61;
	ld.global.u32 	%r97, [%rd81];
	add.s32 	%r98, %r97, %r96;
	add.s64 	%rd82, %rd79, %rd61;
	st.global.u32 	[%rd82], %r98;
	add.s32 	%r118, %r118, 8;
$L__BB1_7:
	setp.eq.s32 	%p6, %r11, 0;
	@%p6 bra 	$L__BB1_13;
	and.b32  	%r14, %r23, 3;
	setp.lt.u32 	%p7, %r11, 4;
	@%p7 bra 	$L__BB1_10;
	mad.lo.s32 	%r99, %r118, %r23, %r1;
	mul.wide.s32 	%rd83, %r99, 4;
	add.s64 	%rd84, %rd3, %rd83;
	ld.global.u32 	%r100, [%rd84];
	add.s64 	%rd85, %rd2, %rd83;
	ld.global.u32 	%r101, [%rd85];
	add.s32 	%r102, %r101, %r100;
	add.s64 	%rd86, %rd1, %rd83;
	st.global.u32 	[%rd86], %r102;
	mul.wide.s32 	%rd87, %r23, 4;
	add.s64 	%rd88, %rd84, %rd87;
	ld.global.u32 	%r103, [%rd88];
	add.s64 	%rd89, %rd85, %rd87;
	ld.global.u32 	%r104, [%rd89];
	add.s32 	%r105, %r104, %r103;
	add.s64 	%rd90, %rd86, %rd87;
	st.global.u32 	[%rd90], %r105;
	add.s64 	%rd91, %rd88, %rd87;
	ld.global.u32 	%r106, [%rd91];
	add.s64 	%rd92, %rd89, %rd87;
	ld.global.u32 	%r107, [%rd92];
	add.s32 	%r108, %r107, %r106;
	add.s64 	%rd93, %rd90, %rd87;
	st.global.u32 	[%rd93], %r108;
	add.s64 	%rd94, %rd91, %rd87;
	ld.global.u32 	%r109, [%rd94];
	add.s64 	%rd95, %rd92, %rd87;
	ld.global.u32 	%r110, [%rd95];
	add.s32 	%r111, %r110, %r109;
	add.s64 	%rd96, %rd93, %rd87;
	st.global.u32 	[%rd96], %r111;
	add.s32 	%r118, %r118, 4;
$L__BB1_10:
	setp.eq.s32 	%p8, %r14, 0;
	@%p8 bra 	$L__BB1_13;
	mad.lo.s32 	%r121, %r118, %r23, %r1;
	neg.s32 	%r120, %r14;
$L__BB1_12:
	.pragma "nounroll";
	mul.wide.s32 	%rd97, %r121, 4;
	add.s64 	%rd98, %rd3, %rd97;
	ld.global.u32 	%r112, [%rd98];
	add.s64 	%rd99, %rd2, %rd97;
	ld.global.u32 	%r113, [%rd99];
	add.s32 	%r114, %r113, %r112;
	add.s64 	%rd100, %rd1, %rd97;
	st.global.u32 	[%rd100], %r114;
	add.s32 	%r121, %r121, %r23;
	add.s32 	%r120, %r120, 1;
	setp.ne.s32 	%p9, %r120, 0;
	@%p9 bra 	$L__BB1_12;
$L__BB1_13:
	ret;

}
	// .globl	_Z25matrixAddElementByElementPiS_S_i
.visible .entry _Z25matrixAddElementByElementPiS_S_i(
	.param .u64 .ptr .align 1 _Z25matrixAddElementByElementPiS_S_i_param_0,
	.param .u64 .ptr .align 1 _Z25matrixAddElementByElementPiS_S_i_param_1,
	.param .u64 .ptr .align 1 _Z25matrixAddElementByElementPiS_S_i_param_2,
	.param .u32 _Z25matrixAddElementByElementPiS_S_i_param_3
)
{
	.reg .pred 	%p<2>;
	.reg .b32 	%r<9>;
	.reg .b64 	%rd<11>;

	ld.param.u64 	%rd1, [_Z25matrixAddElementByElementPiS_S_i_param_0];
	ld.param.u64 	%rd2, [_Z25matrixAddElementByElementPiS_S_i_param_1];
	ld.param.u64 	%rd3, [_Z25matrixAddElementByElementPiS_S_i_param_2];
	ld.param.u32 	%r3, [_Z25matrixAddElementByElementPiS_S_i_param_3];
	mov.u32 	%r1, %tid.x;
	mov.u32 	%r2, %tid.y;
	max.s32 	%r4, %r1, %r2;
	setp.ge.s32 	%p1, %r4, %r3;
	@%p1 bra 	$L__BB2_2;
	cvta.to.global.u64 	%rd4, %rd1;
	cvta.to.global.u64 	%rd5, %rd2;
	cvta.to.global.u64 	%rd6, %rd3;
	mad.lo.s32 	%r5, %r3, %r1, %r2;
	mul.wide.u32 	%rd7, %r5, 4;
	add.s64 	%rd8, %rd4, %rd7;
	ld.global.u32 	%r6, [%rd8];
	add.s64 	%rd9, %rd5, %rd7;
	ld.global.u32 	%r7, [%rd9];
	add.s32 	%r8, %r7, %r6;
	add.s64 	%rd10, %rd6, %rd7;
	st.global.u32 	[%rd10], %r8;
$L__BB2_2:
	ret;

}


// ===== COMPILED SASS (sm_100) =====

	.target	sm_100

	.elftype	@"ET_EXEC"


//--------------------- .note.nv.tkinfo           --------------------------
	.section	.note.nv.tkinfo,"",@"SHT_NOTE"
	.sectionflags	@"SHF_NOTE_NV_TKINFO"
	.tkinfo
        /*0018*/ 	.word	0x00000002
        /*0030*/ 	.string	""
        /*0030*/ 	.string	"ptxas"
        /*0030*/ 	.string	"Cuda compilation tools, release 13.0, V13.0.88"
        /*0030*/ 	.string	"Build cuda_13.0.r13.0/compiler.36424714_0"
        /*0030*/ 	.string	"-arch sm_100 -m 64 "



//--------------------- .note.nv.cuinfo           --------------------------
	.section	.note.nv.cuinfo,"",@"SHT_NOTE"
	.sectionflags	@"SHF_NOTE_NV_CUINFO"
        /*0018*/ 	.short	0x0002
        /*001a*/ 	.short	0x0064
        /*001c*/ 	.short	0x0082
	.zero		2


//--------------------- .nv.info                  --------------------------
	.section	.nv.info,"",@"SHT_CUDA_INFO"
	.align	4


	//----- nvinfo : EIATTR_REGCOUNT
	.align		4
        /*0000*/ 	.byte	0x04, 0x2f
        /*0002*/ 	.short	(.L_1 - .L_0)
	.align		4
.L_0:
        /*0004*/ 	.word	index@(_Z17matrixAddRowByRowPiS_S_i)
        /*0008*/ 	.word	0x00000014


	//----- nvinfo : EIATTR_FRAME_SIZE
	.align		4
.L_1:
        /*000c*/ 	.byte	0x04, 0x11
        /*000e*/ 	.short	(.L_3 - .L_2)
	.align		4
.L_2:
        /*0010*/ 	.word	index@(_Z17matrixAddRowByRowPiS_S_i)
        /*0014*/ 	.word	0x00000000


	//----- nvinfo : EIATTR_REGCOUNT
	.align		4
.L_3:
        /*0018*/ 	.byte	0x04, 0x2f
        /*001a*/ 	.short	(.L_5 - .L_4)
	.align		4
.L_4:
        /*001c*/ 	.word	index@(_Z23matrixAddColumnByColumnPiS_S_i)
        /*0020*/ 	.word	0x0000001c


	//----- nvinfo : EIATTR_FRAME_SIZE
	.align		4
.L_5:
        /*0024*/ 	.byte	0x04, 0x11
        /*0026*/ 	.short	(.L_7 - .L_6)
	.align		4
.L_6:
        /*0028*/ 	.word	index@(_Z23matrixAddColumnByColumnPiS_S_i)
        /*002c*/ 	.word	0x00000000


	//----- nvinfo : EIATTR_REGCOUNT
	.align		4
.L_7:
        /*0030*/ 	.byte	0x04, 0x2f
        /*0032*/ 	.short	(.L_9 - .L_8)
	.align		4
.L_8:
        /*0034*/ 	.word	index@(_Z25matrixAddElementByElementPiS_S_i)
        /*0038*/ 	.word	0x0000000c


	//----- nvinfo : EIATTR_FRAME_SIZE
	.align		4
.L_9:
        /*003c*/ 	.byte	0x04, 0x11
        /*003e*/ 	.short	(.L_11 - .L_10)
	.align		4
.L_10:
        /*0040*/ 	.word	index@(_Z25matrixAddElementByElementPiS_S_i)
        /*0044*/ 	.word	0x00000000


	//----- nvinfo : EIATTR_MIN_STACK_SIZE
	.align		4
.L_11:
        /*0048*/ 	.byte	0x04, 0x12
        /*004a*/ 	.short	(.L_13 - .L_12)
	.align		4
.L_12:
        /*004c*/ 	.word	index@(_Z25matrixAddElementByElementPiS_S_i)
        /*0050*/ 	.word	0x00000000


	//----- nvinfo : EIATTR_MIN_STACK_SIZE
	.align		4
.L_13:
        /*0054*/ 	.byte	0x04, 0x12
        /*0056*/ 	.short	(.L_15 - .L_14)
	.align		4
.L_14:
        /*0058*/ 	.word	index@(_Z23matrixAddColumnByColumnPiS_S_i)
        /*005c*/ 	.word	0x00000000


	//----- nvinfo : EIATTR_MIN_STACK_SIZE
	.align		4
.L_15:
        /*0060*/ 	.byte	0x04, 0x12
        /*0062*/ 	.short	(.L_17 - .L_16)
	.align		4
.L_16:
        /*0064*/ 	.word	index@(_Z17matrixAddRowByRowPiS_S_i)
        /*0068*/ 	.word	0x00000000
.L_17:


//--------------------- .nv.compat                --------------------------
	.section	.nv.compat,"",@"SHT_CUDA_COMPAT_INFO"
	.align	4
        /*0000*/ 	.byte	0x02, 0x09, 0x00, 0x00, 0x02, 0x02, 0x01, 0x00, 0x02, 0x05, 0x05, 0x00, 0x03, 0x07, 0x01, 0x01
        /*0010*/ 	.byte	0x02, 0x03, 0x00, 0x00, 0x02, 0x06, 0x01, 0x00, 0x04, 0x0b, 0x08, 0x00, 0x09, 0x00, 0x00, 0x00
        /*0020*/ 	.byte	0x00, 0x00, 0x00, 0x00


//--------------------- .nv.info._Z25matrixAddElementByElementPiS_S_i --------------------------
	.section	.nv.info._Z25matrixAddElementByElementPiS_S_i,"",@"SHT_CUDA_INFO"
	.sectionflags	@""
	.align	4


	//----- nvinfo : EIATTR_CUDA_API_VERSION
	.align		4
        /*0000*/ 	.byte	0x04, 0x37
        /*0002*/ 	.short	(.L_19 - .L_18)
.L_18:
        /*0004*/ 	.word	0x00000082


	//----- nvinfo : EIATTR_KPARAM_INFO
	.align		4
.L_19:
        /*0008*/ 	.byte	0x04, 0x17
        /*000a*/ 	.short	(.L_21 - .L_20)
.L_20:
        /*000c*/ 	.word	0x00000000
        /*0010*/ 	.short	0x0003
        /*0012*/ 	.short	0x0018
        /*0014*/ 	.byte	0x00, 0xf0, 0x11, 0x00


	//----- nvinfo : EIATTR_KPARAM_INFO
	.align		4
.L_21:
        /*0018*/ 	.byte	0x04, 0x17
        /*001a*/ 	.short	(.L_23 - .L_22)
.L_22:
        /*001c*/ 	.word	0x00000000
        /*0020*/ 	.short	0x0002
        /*0022*/ 	.short	0x0010
        /*0024*/ 	.byte	0x00, 0xf5, 0x21, 0x00


	//----- nvinfo : EIATTR_KPARAM_INFO
	.align		4
.L_23:
        /*0028*/ 	.byte	0x04, 0x17
        /*002a*/ 	.short	(.L_25 - .L_24)
.L_24:
        /*002c*/ 	.word	0x00000000
        /*0030*/ 	.short	0x0001
        /*0032*/ 	.short	0x0008
        /*0034*/ 	.byte	0x00, 0xf5, 0x21, 0x00


	//----- nvinfo : EIATTR_KPARAM_INFO
	.align		4
.L_25:
        /*0038*/ 	.byte	0x04, 0x17
        /*003a*/ 	.short	(.L_27 - .L_26)
.L_26:
        /*003c*/ 	.word	0x00000000
        /*0040*/ 	.short	0x0000
        /*0042*/ 	.short	0x0000
        /*0044*/ 	.byte	0x00, 0xf5, 0x21, 0x00


	//----- nvinfo : EIATTR_SPARSE_MMA_MASK
	.align		4
.L_27:
        /*0048*/ 	.byte	0x03, 0x50
        /*004a*/ 	.short	0x0000


	//----- nvinfo : EIATTR_MAXREG_COUNT
	.align		4
        /*004c*/ 	.byte	0x03, 0x1b
        /*004e*/ 	.short	0x00ff


	//----- nvinfo : EIATTR_MERCURY_ISA_VERSION
	.align		4
        /*0050*/ 	.byte	0x03, 0x5f
        /*0052*/ 	.short	0x0101


	//----- nvinfo : EIATTR_VRC_CTA_INIT_COUNT
	.align		4
        /*0054*/ 	.byte	0x02, 0x4a
	.zero		1
	.zero		1


	//----- nvinfo : EIATTR_EXIT_INSTR_OFFSETS
	.align		4
        /*0058*/ 	.byte	0x04, 0x1c
        /*005a*/ 	.short	(.L_29 - .L_28)


	//   ....[0]....
.L_28:
        /*005c*/ 	.word	0x00000060


	//   ....[1]....
        /*0060*/ 	.word	0x00000130


	//----- nvinfo : EIATTR_CBANK_PARAM_SIZE
	.align		4
.L_29:
        /*0064*/ 	.byte	0x03, 0x19
        /*0066*/ 	.short	0x001c


	//----- nvinfo : EIATTR_PARAM_CBANK
	.align		4
        /*0068*/ 	.byte	0x04, 0x0a
        /*006a*/ 	.short	(.L_31 - .L_30)
	.align		4
.L_30:
        /*006c*/ 	.word	index@(.nv.constant0._Z25matrixAddElementByElementPiS_S_i)
        /*0070*/ 	.short	0x0380
        /*0072*/ 	.short	0x001c


	//----- nvinfo : EIATTR_SW_WAR
	.align		4
.L_31:
        /*0074*/ 	.byte	0x04, 0x36
        /*0076*/ 	.short	(.L_33 - .L_32)
.L_32:
        /*0078*/ 	.word	0x00000008
.L_33:


//--------------------- .nv.info._Z23matrixAddColumnByColumnPiS_S_i --------------------------
	.section	.nv.info._Z23matrixAddColumnByColumnPiS_S_i,"",@"SHT_CUDA_INFO"
	.sectionflags	@""
	.align	4


	//----- nvinfo : EIATTR_CUDA_API_VERSION
	.align		4
        /*0000*/ 	.byte	0x04, 0x37
        /*0002*/ 	.short	(.L_35 - .L_34)
.L_34:
        /*0004*/ 	.word	0x00000082


	//----- nvinfo : EIATTR_KPARAM_INFO
	.align		4
.L_35:
        /*0008*/ 	.byte	0x04, 0x17
        /*000a*/ 	.short	(.L_37 - .L_36)
.L_36:
        /*000c*/ 	.word	0x00000000
        /*0010*/ 	.short	0x0003
        /*0012*/ 	.short	0x0018
        /*0014*/ 	.byte	0x00, 0xf0, 0x11, 0x00


	//----- nvinfo : EIATTR_KPARAM_INFO
	.align		4
.L_37:
        /*0018*/ 	.byte	0x04, 0x17
        /*001a*/ 	.short	(.L_39 - .L_38)
.L_38:
        /*001c*/ 	.word	0x00000000
        /*0020*/ 	.short	0x0002
        /*0022*/ 	.short	0x0010
        /*0024*/ 	.byte	0x00, 0xf5, 0x21, 0x00


	//----- nvinfo : EIATTR_KPARAM_INFO
	.align		4
.L_39:
        /*0028*/ 	.byte	0x04, 0x17
        /*002a*/ 	.short	(.L_41 - .L_40)
.L_40:
        /*002c*/ 	.word	0x00000000
        /*0030*/ 	.short	0x0001
        /*0032*/ 	.short	0x0008
        /*0034*/ 	.byte	0x00, 0xf5, 0x21, 0x00


	//----- nvinfo : EIATTR_KPARAM_INFO
	.align		4
.L_41:
        /*0038*/ 	.byte	0x04, 0x17
        /*003a*/ 	.short	(.L_43 - .L_42)
.L_42:
        /*003c*/ 	.word	0x00000000
        /*0040*/ 	.short	0x0000
        /*0042*/ 	.short	0x0000
        /*0044*/ 	.byte	0x00, 0xf5, 0x21, 0x00


	//----- nvinfo : EIATTR_SPARSE_MMA_MASK
	.align		4
.L_43:
        /*0048*/ 	.byte	0x03, 0x50
        /*004a*/ 	.short	0x0000


	//----- nvinfo : EIATTR_MAXREG_COUNT
	.align		4
        /*004c*/ 	.byte	0x03, 0x1b
        /*004e*/ 	.short	0x00ff


	//----- nvinfo : EIATTR_MERCURY_ISA_VERSION
	.align		4
        /*0050*/ 	.byte	0x03, 0x5f
        /*0052*/ 	.short	0x0101


	//----- nvinfo : EIATTR_VRC_CTA_INIT_COUNT
	.align		4
        /*0054*/ 	.byte	0x02, 0x4a
	.zero		1
	.zero		1


	//----- nvinfo : EIATTR_EXIT_INSTR_OFFSETS
	.align		4
        /*0058*/ 	.byte	0x04, 0x1c
        /*005a*/ 	.short	(.L_45 - .L_44)


	//   ....[0]....
.L_44:
        /*005c*/ 	.word	0x00000040


	//   ....[1]....
        /*0060*/ 	.word	0x00000860


	//   ....[2]....
        /*0064*/ 	.word	0x00000c80


	//   ....[3]....
        /*0068*/ 	.word	0x00000ee0


	//   ....[4]....
        /*006c*/ 	.word	0x00000ff0


	//----- nvinfo : EIATTR_CBANK_PARAM_SIZE
	.align		4
.L_45:
        /*0070*/ 	.byte	0x03, 0x19
        /*0072*/ 	.short	0x001c


	//----- nvinfo : EIATTR_PARAM_CBANK
	.align		4
        /*0074*/ 	.byte	0x04, 0x0a
        /*0076*/ 	.short	(.L_47 - .L_46)
	.align		4
.L_46:
        /*0078*/ 	.word	index@(.nv.constant0._Z23matrixAddColumnByColumnPiS_S_i)
        /*007c*/ 	.short	0x0380
        /*007e*/ 	.short	0x001c


	//----- nvinfo : EIATTR_SW_WAR
	.align		4
.L_47:
        /*0080*/ 	.byte	0x04, 0x36
        /*0082*/ 	.short	(.L_49 - .L_48)
.L_48:
        /*0084*/ 	.word	0x00000008
.L_49:


//--------------------- .nv.info._Z17matrixAddRowByRowPiS_S_i --------------------------
	.section	.nv.info._Z17matrixAddRowByRowPiS_S_i,"",@"SHT_CUDA_INFO"
	.sectionflags	@""
	.align	4


	//----- nvinfo : EIATTR_CUDA_API_VERSION
	.align		4
        /*0000*/ 	.byte	0x04, 0x37
        /*0002*/ 	.short	(.L_51 - .L_50)
.L_50:
        /*0004*/ 	.word	0x00000082


	//----- nvinfo : EIATTR_KPARAM_INFO
	.align		4
.L_51:
        /*0008*/ 	.byte	0x04, 0x17
        /*000a*/ 	.short	(.L_53 - .L_52)
.L_52:
        /*000c*/ 	.word	0x00000000
        /*0010*/ 	.short	0x0003
        /*0012*/ 	.short	0x0018
        /*0014*/ 	.byte	0x00, 0xf0, 0x11, 0x00


	//----- nvinfo : EIATTR_KPARAM_INFO
	.align		4
.L_53:
        /*0018*/ 	.byte	0x04, 0x17
        /*001a*/ 	.short	(.L_55 - .L_54)
.L_54:
        /*001c*/ 	.word	0x00000000
        /*0020*/ 	.short	0x0002
        /*0022*/ 	.short	0x0010
        /*0024*/ 	.byte	0x00, 0xf5, 0x21, 0x00


	//----- nvinfo : EIATTR_KPARAM_INFO
	.align		4
.L_55:
        /*0028*/ 	.byte	0x04, 0x17
        /*002a*/ 	.short	(.L_57 - .L_56)
.L_56:
        /*002c*/ 	.word	0x00000000
        /*0030*/ 	.short	0x0001
        /*0032*/ 	.short	0x0008
        /*0034*/ 	.byte	0x00, 0xf5, 0x21, 0x00


	//----- nvinfo : EIATTR_KPARAM_INFO
	.align		4
.L_57:
        /*0038*/ 	.byte	0x04, 0x17
        /*003a*/ 	.short	(.L_59 - .L_58)
.L_58:
        /*003c*/ 	.word	0x00000000
        /*0040*/ 	.short	0x0000
        /*0042*/ 	.short	0x0000
        /*0044*/ 	.byte	0x00, 0xf5, 0x21, 0x00


	//----- nvinfo : EIATTR_SPARSE_MMA_MASK
	.align		4
.L_59:
        /*0048*/ 	.byte	0x03, 0x50
        /*004a*/ 	.short	0x0000


	//----- nvinfo : EIATTR_MAXREG_COUNT
	.align		4
        /*004c*/ 	.byte	0x03, 0x1b
        /*004e*/ 	.short	0x00ff


	//----- nvinfo : EIATTR_MERCURY_ISA_VERSION
	.align		4
        /*0050*/ 	.byte	0x03, 0x5f
        /*0052*/ 	.short	0x0101


	//----- nvinfo : EIATTR_VRC_CTA_INIT_COUNT
	.align		4
        /*0054*/ 	.byte	0x02, 0x4a
	.zero		1
	.zero		1


	//----- nvinfo : EIATTR_EXIT_INSTR_OFFSETS
	.align		4
        /*0058*/ 	.byte	0x04, 0x1c
        /*005a*/ 	.short	(.L_61 - .L_60)


	//   ....[0]....
.L_60:
        /*005c*/ 	.word	0x00000040


	//   ....[1]....
        /*0060*/ 	.word	0x00000650


	//   ....[2]....
        /*0064*/ 	.word	0x00000920


	//   ....[3]....
        /*0068*/ 	.word	0x00000af0


	//   ....[4]....
        /*006c*/ 	.word	0x00000c00


	//----- nvinfo : EIATTR_CBANK_PARAM_SIZE
	.align		4
.L_61:
        /*0070*/ 	.byte	0x03, 0x19
        /*0072*/ 	.short	0x001c


	//----- nvinfo : EIATTR_PARAM_CBANK
	.align		4
        /*0074*/ 	.byte	0x04, 0x0a
        /*0076*/ 	.short	(.L_63 - .L_62)
	.align		4
.L_62:
        /*0078*/ 	.word	index@(.nv.constant0._Z17matrixAddRowByRowPiS_S_i)
        /*007c*/ 	.short	0x0380
        /*007e*/ 	.short	0x001c


	//----- nvinfo : EIATTR_SW_WAR
	.align		4
.L_63:
        /*0080*/ 	.byte	0x04, 0x36
        /*0082*/ 	.short	(.L_65 - .L_64)
.L_64:
        /*0084*/ 	.word	0x00000008
.L_65:


//--------------------- .nv.callgraph             --------------------------
	.section	.nv.callgraph,"",@"SHT_CUDA_CALLGRAPH"
	.align	4
	.sectionentsize	8
	.align		4
        /*0000*/ 	.word	0x00000000
	.align		4
        /*0004*/ 	.word	0xffffffff
	.align		4
        /*0008*/ 	.word	0x00000000
	.align		4
        /*000c*/ 	.word	0xfffffffe
	.align		4
        /*0010*/ 	.word	0x00000000
	.align		4
        /*0014*/ 	.word	0xfffffffd
	.align		4
        /*0018*/ 	.word	0x00000000
	.align		4
        /*001c*/ 	.word	0xfffffffc


//--------------------- .text._Z25matrixAddElementByElementPiS_S_i --------------------------
	.section	.text._Z25matrixAddElementByElementPiS_S_i,"ax",@progbits
	.align	128
        .global         _Z25matrixAddElementByElementPiS_S_i
        .type           _Z25matrixAddElementByElementPiS_S_i,@function
        .size           _Z25matrixAddElementByElementPiS_S_i,(.L_x_13 - _Z25matrixAddElementByElementPiS_S_i)
        .other          _Z25matrixAddElementByElementPiS_S_i,@"STO_CUDA_ENTRY STV_DEFAULT"
_Z25matrixAddElementByElementPiS_S_i:
.text._Z25matrixAddElementByElementPiS_S_i:
[----:B------:R-:W-:Y:S01]  /*0000*/  LDC R1, c[0x0][0x37c] ;  /* 0x0000df00ff017b82 */ /* 0x000fe20000000800 */
[----:B------:R-:W0:Y:S01]  /*0010*/  S2R R9, SR_TID.X ;  /* 0x0000000000097919 */ /* 0x000e220000002100 */
[----:B------:R-:W1:Y:S01]  /*0020*/  LDCU UR6, c[0x0][0x398] ;  /* 0x00007300ff0677ac */ /* 0x000e620008000800 */
[----:B------:R-:W0:Y:S02]  /*0030*/  S2R R0, SR_TID.Y ;  /* 0x0000000000007919 */ /* 0x000e240000002200 */
[----:B0-----:R-:W-:-:S04]  /*0040*/  VIMNMX R2, PT, PT, R9, R0, !PT ;  /* 0x0000000009027248 */ /* 0x001fc80007fe0100 */
[----:B-1----:R-:W-:-:S13]  /*0050*/  ISETP.GE.AND P0, PT, R2, UR6, PT ;  /* 0x0000000602007c0c */ /* 0x002fda000bf06270 */
[----:B------:R-:W-:Y:S05]  /*0060*/  @P0 EXIT ;  /* 0x000000000000094d */ /* 0x000fea0003800000 */
[----:B------:R-:W0:Y:S01]  /*0070*/  LDC.64 R2, c[0x0][0x380] ;  /* 0x0000e000ff027b82 */ /* 0x000e220000000a00 */
[----:B------:R-:W1:Y:S01]  /*0080*/  LDCU.64 UR4, c[0x0][0x358] ;  /* 0x00006b00ff0477ac */ /* 0x000e620008000a00 */
[----:B------:R-:W-:-:S06]  /*0090*/  IMAD R9, R9, UR6, R0 ;  /* 0x0000000609097c24 */ /* 0x000fcc000f8e0200 */
[----:B------:R-:W2:Y:S08]  /*00a0*/  LDC.64 R4, c[0x0][0x388] ;  /* 0x0000e200ff047b82 */ /* 0x000eb00000000a00 */
[----:B------:R-:W3:Y:S01]  /*00b0*/  LDC.64 R6, c[0x0][0x390] ;  /* 0x0000e400ff067b82 */ /* 0x000ee20000000a00 */
[----:B0-----:R-:W-:-:S06]  /*00c0*/  IMAD.WIDE.U32 R2, R9, 0x4, R2 ;  /* 0x0000000409027825 */ /* 0x001fcc00078e0002 */
[----:B-1----:R-:W4:Y:S01]  /*00d0*/  LDG.E R2, desc[UR4][R2.64] ;  /* 0x0000000402027981 */ /* 0x002f22000c1e1900 */
[----:B--2---:R-:W-:-:S06]  /*00e0*/  IMAD.WIDE.U32 R4, R9, 0x4, R4 ;  /* 0x0000000409047825 */ /* 0x004fcc00078e0004 */
[----:B------:R-:W4:Y:S01]  /*00f0*/  LDG.E R5, desc[UR4][R4.64] ;  /* 0x0000000404057981 */ /* 0x000f22000c1e1900 */
[----:B---3--:R-:W-:Y:S01]  /*0100*/  IMAD.WIDE.U32 R6, R9, 0x4, R6 ;  /* 0x0000000409067825 */ /* 0x008fe200078e0006 */
[----:B----4-:R-:W-:-:S05]  /*0110*/  IADD3 R9, PT, PT, R2, R5, RZ ;  /* 0x0000000502097210 */ /* 0x010fca0007ffe0ff */
[----:B------:R-:W-:Y:S01]  /*0120*/  STG.E desc[UR4][R6.64], R9 ;  /* 0x0000000906007986 */ /* 0x000fe2000c101904 */
[----:B------:R-:W-:Y:S05]  /*0130*/  EXIT ;  /* 0x000000000000794d */ /* 0x000fea0003800000 */
.L_x_0:
[----:B------:R-:W-:-:S00]  /*0140*/  BRA `(.L_x_0) ;  /* 0xfffffffc00fc7947 */ /* 0x000fc0000383ffff */
[----:B------:R-:W-:-:S00]  /*0150*/  NOP ;  /* 0x0000000000007918 */ /* 0x000fc00000000000 */
        /* <DEDUP_REMOVED lines=10> */
.L_x_13:


//--------------------- .text._Z23matrixAddColumnByColumnPiS_S_i --------------------------
	.section	.text._Z23matrixAddColumnByColumnPiS_S_i,"ax",@progbits
	.align	128
        .global         _Z23matrixAddColumnByColumnPiS_S_i
        .type           _Z23matrixAddColumnByColumnPiS_S_i,@function
        .size           _Z23matrixAddColumnByColumnPiS_S_i,(.L_x_14 - _Z23matrixAddColumnByColumnPiS_S_i)
        .other          _Z23matrixAddColumnByColumnPiS_S_i,@"STO_CUDA_ENTRY STV_DEFAULT"
_Z23matrixAddColumnByColumnPiS_S_i:
.text._Z23matrixAddColumnByColumnPiS_S_i:
[----:B------:R-:W-:Y:S01]  /*0000*/  LDC R1, c[0x0][0x37c] ;  /* 0x0000df00ff017b82 */ /* 0x000fe20000000800 */
[----:B------:R-:W0:Y:S07]  /*0010*/  S2R R0, SR_TID.X ;  /* 0x0000000000007919 */ /* 0x000e2e0000002100 */
[----:B------:R-:W0:Y:S02]  /*0020*/  LDC R3, c[0x0][0x398] ;  /* 0x0000e600ff037b82 */ /* 0x000e240000000800 */
[----:B0-----:R-:W-:-:S13]  /*0030*/  ISETP.GE.AND P0, PT, R0, R3, PT ;  /* 0x000000030000720c */ /* 0x001fda0003f06270 */
[----:B------:R-:W-:Y:S05]  /*0040*/  @P0 EXIT ;  /* 0x000000000000094d */ /* 0x000fea0003800000 */
[C---:B------:R-:W-:Y:S01]  /*0050*/  IADD3 R2, PT, PT, R3.reuse, -0x1, RZ ;  /* 0xffffffff03027810 */ /* 0x040fe20007ffe0ff */
[----:B------:R-:W0:Y:S01]  /*0060*/  LDCU.64 UR4, c[0x0][0x358] ;  /* 0x00006b00ff0477ac */ /* 0x000e220008000a00 */
[----:B------:R-:W-:Y:S02]  /*0070*/  LOP3.LUT R20, R3, 0xf, RZ, 0xc0, !PT ;  /* 0x0000000f03147812 */ /* 0x000fe400078ec0ff */
[----:B------:R-:W-:Y:S01]  /*0080*/  ISETP.GE.U32.AND P1, PT, R2, 0xf, PT ;  /* 0x0000000f0200780c */ /* 0x000fe20003f26070 */
[----:B------:R-:W-:Y:S01]  /*0090*/  HFMA2 R2, -RZ, RZ, 0, 0 ;  /* 0x00000000ff027431 */ /* 0x000fe200000001ff */
[----:B------:R-:W-:-:S11]  /*00a0*/  ISETP.NE.AND P0, PT, R20, RZ, PT ;  /* 0x000000ff1400720c */ /* 0x000fd60003f05270 */
[----:B------:R-:W-:Y:S05]  /*00b0*/  @!P1 BRA `(.L_x_1) ;  /* 0x0000000400e89947 */ /* 0x000fea0003800000 */
[----:B------:R-:W-:Y:S02]  /*00c0*/  LOP3.LUT R2, R3, 0xfffffff0, RZ, 0xc0, !PT ;  /* 0xfffffff003027812 */ /* 0x000fe400078ec0ff */
[----:B------:R-:W-:Y:S02]  /*00d0*/  MOV R4, R0 ;  /* 0x0000000000047202 */ /* 0x000fe40000000f00 */
[----:B------:R-:W-:-:S07]  /*00e0*/  IADD3 R5, PT, PT, -R2, RZ, RZ ;  /* 0x000000ff02057210 */ /* 0x000fce0007ffe1ff */
.L_x_2:
[----:B---3--:R-:W1:Y:S08]  /*00f0*/  LDC.64 R14, c[0x0][0x380] ;  /* 0x0000e000ff0e7b82 */ /* 0x008e700000000a00 */
[----:B------:R-:W2:Y:S08]  /*0100*/  LDC.64 R16, c[0x0][0x388] ;  /* 0x0000e200ff107b82 */ /* 0x000eb00000000a00 */
[----:B------:R-:W3:Y:S01]  /*0110*/  LDC.64 R6, c[0x0][0x390] ;  /* 0x0000e400ff067b82 */ /* 0x000ee20000000a00 */
[----:B-1----:R-:W-:-:S05]  /*0120*/  IMAD.WIDE R14, R4, 0x4, R14 ;  /* 0x00000004040e7825 */ /* 0x002fca00078e020e */
[----:B0-----:R-:W4:Y:S01]  /*0130*/  LDG.E R8, desc[UR4][R14.64] ;  /* 0x000000040e087981 */ /* 0x001f22000c1e1900 */
[----:B--2---:R-:W-:-:S05]  /*0140*/  IMAD.WIDE R16, R4, 0x4, R16 ;  /* 0x0000000404107825 */ /* 0x004fca00078e0210 */
[----:B------:R-:W4:Y:S01]  /*0150*/  LDG.E R9, desc[UR4][R16.64] ;  /* 0x0000000410097981 */ /* 0x000f22000c1e1900 */
[----:B------:R-:W-:-:S04]  /*0160*/  IMAD.WIDE R10, R3, 0x4, R14 ;  /* 0x00000004030a7825 */ /* 0x000fc800078e020e */
[----:B---3--:R-:W-:Y:S01]  /*0170*/  IMAD.WIDE R6, R4, 0x4, R6 ;  /* 0x0000000404067825 */ /* 0x008fe200078e0206 */
[----:B----4-:R-:W-:-:S03]  /*0180*/  IADD3 R21, PT, PT, R8, R9, RZ ;  /* 0x0000000908157210 */ /* 0x010fc60007ffe0ff */
[C---:B------:R-:W-:Y:S02]  /*0190*/  IMAD.WIDE R8, R3.reuse, 0x4, R16 ;  /* 0x0000000403087825 */ /* 0x040fe400078e0210 */
[----:B------:R0:W-:Y:S04]  /*01a0*/  STG.E desc[UR4][R6.64], R21 ;  /* 0x0000001506007986 */ /* 0x0001e8000c101904 */
[----:B------:R-:W2:Y:S04]  /*01b0*/  LDG.E R18, desc[UR4][R10.64] ;  /* 0x000000040a127981 */ /* 0x000ea8000c1e1900 */
[----:B------:R-:W2:Y:S01]  /*01c0*/  LDG.E R19, desc[UR4][R8.64] ;  /* 0x0000000408137981 */ /* 0x000ea2000c1e1900 */
[----:B------:R-:W-:-:S04]  /*01d0*/  IMAD.WIDE R12, R3, 0x4, R6 ;  /* 0x00000004030c7825 */ /* 0x000fc800078e0206 */
[----:B------:R-:W-:-:S04]  /*01e0*/  IMAD.WIDE R16, R3, 0x4, R10 ;  /* 0x0000000403107825 */ /* 0x000fc800078e020a */
[----:B------:R-:W-:Y:S01]  /*01f0*/  IMAD.WIDE R14, R3, 0x4, R8 ;  /* 0x00000004030e7825 */ /* 0x000fe200078e0208 */
[----:B--2---:R-:W-:-:S05]  /*0200*/  IADD3 R23, PT, PT, R18, R19, RZ ;  /* 0x0000001312177210 */ /* 0x004fca0007ffe0ff */
[----:B------:R1:W-:Y:S04]  /*0210*/  STG.E desc[UR4][R12.64], R23 ;  /* 0x000000170c007986 */ /* 0x0003e8000c101904 */
[----:B------:R-:W2:Y:S04]  /*0220*/  LDG.E R22, desc[UR4][R16.64] ;  /* 0x0000000410167981 */ /* 0x000ea8000c1e1900 */
[----:B------:R-:W2:Y:S01]  /*0230*/  LDG.E R25, desc[UR4][R14.64] ;  /* 0x000000040e197981 */ /* 0x000ea2000c1e1900 */
[----:B------:R-:W-:-:S04]  /*0240*/  IMAD.WIDE R18, R3, 0x4, R12 ;  /* 0x0000000403127825 */ /* 0x000fc800078e020c */
[----:B------:R-:W-:-:S04]  /*0250*/  IMAD.WIDE R10, R3, 0x4, R16 ;  /* 0x00000004030a7825 */ /* 0x000fc800078e0210 */
[----:B0-----:R-:W-:Y:S01]  /*0260*/  IMAD.WIDE R6, R3, 0x4, R14 ;  /* 0x0000000403067825 */ /* 0x001fe200078e020e */
[----:B--2---:R-:W-:-:S05]  /*0270*/  IADD3 R25, PT, PT, R22, R25, RZ ;  /* 0x0000001916197210 */ /* 0x004fca0007ffe0ff */
[----:B------:R0:W-:Y:S04]  /*0280*/  STG.E desc[UR4][R18.64], R25 ;  /* 0x0000001912007986 */ /* 0x0001e8000c101904 */
[----:B------:R-:W2:Y:S04]  /*0290*/  LDG.E R21, desc[UR4][R10.64] ;  /* 0x000000040a157981 */ /* 0x000ea8000c1e1900 */
[----:B------:R-:W2:Y:S01]  /*02a0*/  LDG.E R22, desc[UR4][R6.64] ;  /* 0x0000000406167981 */ /* 0x000ea2000c1e1900 */
[----:B------:R-:W-:-:S04]  /*02b0*/  IMAD.WIDE R8, R3, 0x4, R18 ;  /* 0x0000000403087825 */ /* 0x000fc800078e0212 */
[----:B------:R-:W-:-:S04]  /*02c0*/  IMAD.WIDE R16, R3, 0x4, R10 ;  /* 0x0000000403107825 */ /* 0x000fc800078e020a */
[----:B-1----:R-:W-:Y:S01]  /*02d0*/  IMAD.WIDE R12, R3, 0x4, R6 ;  /* 0x00000004030c7825 */ /* 0x002fe200078e0206 */
[----:B--2---:R-:W-:-:S05]  /*02e0*/  IADD3 R21, PT, PT, R21, R22, RZ ;  /* 0x0000001615157210 */ /* 0x004fca0007ffe0ff */
        /* <DEDUP_REMOVED lines=8> */
[----:B------:R-:W3:Y:S04]  /*0370*/  LDG.E R22, desc[UR4][R10.64] ;  /* 0x000000040a167981 */ /* 0x000ee8000c1e1900 */
[----:B0-----:R-:W3:Y:S01]  /*0380*/  LDG.E R25, desc[UR4][R6.64] ;  /* 0x0000000406197981 */ /* 0x001ee2000c1e1900 */
[----:B------:R-:W-:-:S04]  /*0390*/  IMAD.WIDE R18, R3, 0x4, R14 ;  /* 0x0000000403127825 */ /* 0x000fc800078e020e */
[----:B------:R-:W-:-:S04]  /*03a0*/  IMAD.WIDE R16, R3, 0x4, R10 ;  /* 0x0000000403107825 */ /* 0x000fc800078e020a */
[----:B-1----:R-:W-:Y:S01]  /*03b0*/  IMAD.WIDE R8, R3, 0x4, R6 ;  /* 0x0000000403087825 */ /* 0x002fe200078e0206 */
[----:B---3--:R-:W-:-:S05]  /*03c0*/  IADD3 R25, PT, PT, R22, R25, RZ ;  /* 0x0000001916197210 */ /* 0x008fca0007ffe0ff */
[----:B------:R0:W-:Y:S04]  /*03d0*/  STG.E desc[UR4][R18.64], R25 ;  /* 0x0000001912007986 */ /* 0x0001e8000c101904 */
[----:B------:R-:W3:Y:S04]  /*03e0*/  LDG.E R21, desc[UR4][R16.64] ;  /* 0x0000000410157981 */ /* 0x000ee8000c1e1900 */
[----:B------:R-:W3:Y:S01]  /*03f0*/  LDG.E R22, desc[UR4][R8.64] ;  /* 0x0000000408167981 */ /* 0x000ee2000c1e1900 */
[----:B------:R-:W-:-:S04]  /*0400*/  IMAD.WIDE R12, R3, 0x4, R18 ;  /* 0x00000004030c7825 */ /* 0x000fc800078e0212 */
[----:B------:R-:W-:-:S04]  /*0410*/  IMAD.WIDE R10, R3, 0x4, R16 ;  /* 0x00000004030a7825 */ /* 0x000fc800078e0210 */
[----:B------:R-:W-:Y:S01]  /*0420*/  IMAD.WIDE R6, R3, 0x4, R8 ;  /* 0x0000000403067825 */ /* 0x000fe200078e0208 */
[----:B---3--:R-:W-:-:S05]  /*0430*/  IADD3 R21, PT, PT, R21, R22, RZ ;  /* 0x0000001615157210 */ /* 0x008fca0007ffe0ff */
[----:B------:R1:W-:Y:S04]  /*0440*/  STG.E desc[UR4][R12.64], R21 ;  /* 0x000000150c007986 */ /* 0x0003e8000c101904 */
[----:B------:R-:W3:Y:S04]  /*0450*/  LDG.E R22, desc[UR4][R10.64] ;  /* 0x000000040a167981 */ /* 0x000ee8000c1e1900 */
[----:B--2---:R-:W3:Y:S01]  /*0460*/  LDG.E R23, desc[UR4][R6.64] ;  /* 0x0000000406177981 */ /* 0x004ee2000c1e1900 */
[----:B------:R-:W-:-:S04]  /*0470*/  IMAD.WIDE R14, R3, 0x4, R12 ;  /* 0x00000004030e7825 */ /* 0x000fc800078e020c */
[----:B------:R-:W-:-:S04]  /*0480*/  IMAD.WIDE R16, R3, 0x4, R10 ;  /* 0x0000000403107825 */ /* 0x000fc800078e020a */
[----:B------:R-:W-:Y:S01]  /*0490*/  IMAD.WIDE R8, R3, 0x4, R6 ;  /* 0x0000000403087825 */ /* 0x000fe200078e0206 */
[----:B---3--:R-:W-:-:S05]  /*04a0*/  IADD3 R23, PT, PT, R22, R23, RZ ;  /* 0x0000001716177210 */ /* 0x008fca0007ffe0ff */
[----:B------:R2:W-:Y:S04]  /*04b0*/  STG.E desc[UR4][R14.64], R23 ;  /* 0x000000170e007986 */ /* 0x0005e8000c101904 */
[----:B------:R-:W3:Y:S04]  /*04c0*/  LDG.E R22, desc[UR4][R16.64] ;  /* 0x0000000410167981 */ /* 0x000ee8000c1e1900 */
[----:B0-----:R-:W3:Y:S01]  /*04d0*/  LDG.E R25, desc[UR4][R8.64] ;  /* 0x0000000408197981 */ /* 0x001ee2000c1e1900 */
[----:B------:R-:W-:-:S04]  /*04e0*/  IMAD.WIDE R18, R3, 0x4, R14 ;  /* 0x0000000403127825 */ /* 0x000fc800078e020e */
[----:B------:R-:W-:-:S04]  /*04f0*/  IMAD.WIDE R10, R3, 0x4, R16 ;  /* 0x00000004030a7825 */ /* 0x000fc800078e0210 */
[----:B------:R-:W-:Y:S01]  /*0500*/  IMAD.WIDE R6, R3, 0x4, R8 ;  /* 0x0000000403067825 */ /* 0x000fe200078e0208 */
[----:B---3--:R-:W-:-:S05]  /*0510*/  IADD3 R25, PT, PT, R22, R25, RZ ;  /* 0x0000001916197210 */ /* 0x008fca0007ffe0ff */
[----:B------:R0:W-:Y:S04]  /*0520*/  STG.E desc[UR4][R18.64], R25 ;  /* 0x0000001912007986 */ /* 0x0001e8000c101904 */
[----:B-1----:R-:W3:Y:S04]  /*0530*/  LDG.E R21, desc[UR4][R10.64] ;  /* 0x000000040a157981 */ /* 0x002ee8000c1e1900 */
[----:B------:R-:W3:Y:S01]  /*0540*/  LDG.E R22, desc[UR4][R6.64] ;  /* 0x0000000406167981 */ /* 0x000ee2000c1e1900 */
[----:B------:R-:W-:-:S04]  /*0550*/  IMAD.WIDE R12, R3, 0x4, R18 ;  /* 0x00000004030c7825 */ /* 0x000fc800078e0212 */
[----:B--2---:R-:W-:-:S04]  /*0560*/  IMAD.WIDE R14, R3, 0x4, R10 ;  /* 0x00000004030e7825 */ /* 0x004fc800078e020a */
[----:B------:R-:W-:Y:S01]  /*0570*/  IMAD.WIDE R8, R3, 0x4, R6 ;  /* 0x0000000403087825 */ /* 0x000fe200078e0206 */
[----:B---3--:R-:W-:-:S05]  /*0580*/  IADD3 R21, PT, PT, R21, R22, RZ ;  /* 0x0000001615157210 */ /* 0x008fca0007ffe0ff */
        /* <DEDUP_REMOVED lines=11> */
[----:B-1----:R-:W-:-:S04]  /*0640*/  IMAD.WIDE R12, R3, 0x4, R10 ;  /* 0x00000004030c7825 */ /* 0x002fc800078e020a */
[----:B------:R-:W-:Y:S01]  /*0650*/  IMAD.WIDE R8, R3, 0x4, R6 ;  /* 0x0000000403087825 */ /* 0x000fe200078e0206 */
        /* <DEDUP_REMOVED lines=23> */
[----:B------:R-:W2:Y:S04]  /*07d0*/  LDG.E R10, desc[UR4][R10.64] ;  /* 0x000000040a0a7981 */ /* 0x000ea8000c1e1900 */
[----:B------:R-:W2:Y:S01]  /*07e0*/  LDG.E R7, desc[UR4][R6.64] ;  /* 0x0000000406077981 */ /* 0x000ea2000c1e1900 */
[----:B------:R-:W-:-:S04]  /*07f0*/  IADD3 R5, PT, PT, R5, 0x10, RZ ;  /* 0x0000001005057810 */ /* 0x000fc80007ffe0ff */
[----:B------:R-:W-:Y:S01]  /*0800*/  ISETP.NE.AND P1, PT, R5, RZ, PT ;  /* 0x000000ff0500720c */ /* 0x000fe20003f25270 */
[C---:B-1----:R-:W-:Y:S01]  /*0810*/  IMAD.WIDE R14, R3.reuse, 0x4, R18 ;  /* 0x00000004030e7825 */ /* 0x042fe200078e0212 */
[----:B------:R-:W-:Y:S02]  /*0820*/  LEA R4, R3, R4, 0x4 ;  /* 0x0000000403047211 */ /* 0x000fe400078e20ff */
[----:B--2---:R-:W-:-:S05]  /*0830*/  IADD3 R17, PT, PT, R10, R7, RZ ;  /* 0x000000070a117210 */ /* 0x004fca0007ffe0ff */
[----:B------:R3:W-:Y:S04]  /*0840*/  STG.E desc[UR4][R14.64], R17 ;  /* 0x000000110e007986 */ /* 0x0007e8000c101904 */
[----:B------:R-:W-:Y:S05]  /*0850*/  @P1 BRA `(.L_x_2) ;  /* 0xfffffff800241947 */ /* 0x000fea000383ffff */
.L_x_1:
[----:B0-----:R-:W-:Y:S05]  /*0860*/  @!P0 EXIT ;  /* 0x000000000000894d */ /* 0x001fea0003800000 */
[----:B------:R-:W-:Y:S02]  /*0870*/  ISETP.GE.U32.AND P0, PT, R20, 0x8, PT ;  /* 0x000000081400780c */ /* 0x000fe40003f06070 */
[----:B---3--:R-:W-:-:S04]  /*0880*/  LOP3.LUT R18, R3, 0x7, RZ, 0xc0, !PT ;  /* 0x0000000703127812 */ /* 0x008fc800078ec0ff */
[----:B------:R-:W-:-:S07]  /*0890*/  ISETP.NE.AND P1, PT, R18, RZ, PT ;  /* 0x000000ff1200720c */ /* 0x000fce0003f25270 */
[----:B------:R-:W-:Y:S06]  /*08a0*/  @!P0 BRA `(.L_x_3) ;  /* 0x0000000000f48947 */ /* 0x000fec0003800000 */
[----:B------:R-:W0:Y:S01]  /*08b0*/  LDC.64 R4, c[0x0][0x380] ;  /* 0x0000e000ff047b82 */ /* 0x000e220000000a00 */
[----:B------:R-:W-:-:S07]  /*08c0*/  IMAD R11, R2, R3, R0 ;  /* 0x00000003020b7224 */ /* 0x000fce00078e0200 */
[----:B------:R-:W1:Y:S08]  /*08d0*/  LDC.64 R6, c[0x0][0x388] ;  /* 0x0000e200ff067b82 */ /* 0x000e700000000a00 */
[----:B------:R-:W2:Y:S01]  /*08e0*/  LDC.64 R8, c[0x0][0x390] ;  /* 0x0000e400ff087b82 */ /* 0x000ea20000000a00 */
[----:B0-----:R-:W-:-:S05]  /*08f0*/  IMAD.WIDE R4, R11, 0x4, R4 ;  /* 0x000000040b047825 */ /* 0x001fca00078e0204 */
[----:B------:R-:W3:Y:S01]  /*0900*/  LDG.E R10, desc[UR4][R4.64] ;  /* 0x00000004040a7981 */ /* 0x000ee2000c1e1900 */
[----:B-1----:R-:W-:-:S05]  /*0910*/  IMAD.WIDE R6, R11, 0x4, R6 ;  /* 0x000000040b067825 */ /* 0x002fca00078e0206 */
[----:B------:R-:W3:Y:S01]  /*0920*/  LDG.E R13, desc[UR4][R6.64] ;  /* 0x00000004060d7981 */ /* 0x000ee2000c1e1900 */
[----:B--2---:R-:W-:Y:S01]  /*0930*/  IMAD.WIDE R8, R11, 0x4, R8 ;  /* 0x000000040b087825 */ /* 0x004fe200078e0208 */
[----:B---3--:R-:W-:-:S03]  /*0940*/  IADD3 R19, PT, PT, R10, R13, RZ ;  /* 0x0000000d0a137210 */ /* 0x008fc60007ffe0ff */
[----:B------:R-:W-:-:S04]  /*0950*/  IMAD.WIDE R10, R3, 0x4, R4 ;  /* 0x00000004030a7825 */ /* 0x000fc800078e0204 */
[C---:B------:R-:W-:Y:S01]  /*0960*/  IMAD.WIDE R12, R3.reuse, 0x4, R6 ;  /* 0x00000004030c7825 */ /* 0x040fe200078e0206 */
        /* <DEDUP_REMOVED lines=11> */
[----:B0-----:R-:W-:-:S04]  /*0a20*/  IMAD.WIDE R8, R3, 0x4, R4 ;  /* 0x0000000403087825 */ /* 0x001fc800078e0204 */
[----:B------:R-:W-:Y:S01]  /*0a30*/  IMAD.WIDE R10, R3, 0x4, R6 ;  /* 0x00000004030a7825 */ /* 0x000fe200078e0206 */
        /* <DEDUP_REMOVED lines=10> */
[----:B-1----:R-:W3:Y:S01]  /*0ae0*/  LDG.E R21, desc[UR4][R6.64] ;  /* 0x0000000406157981 */ /* 0x002ee2000c1e1900 */
        /* <DEDUP_REMOVED lines=12> */
[----:B--2---:R-:W2:Y:S04]  /*0bb0*/  LDG.E R19, desc[UR4][R4.64] ;  /* 0x0000000404137981 */ /* 0x004ea8000c1e1900 */
[----:B------:R-:W2:Y:S01]  /*0bc0*/  LDG.E R20, desc[UR4][R6.64] ;  /* 0x0000000406147981 */ /* 0x000ea2000c1e1900 */
[----:B------:R-:W-:-:S04]  /*0bd0*/  IMAD.WIDE R12, R3, 0x4, R16 ;  /* 0x00000004030c7825 */ /* 0x000fc800078e0210 */
[----:B------:R-:W-:-:S04]  /*0be0*/  IMAD.WIDE R8, R3, 0x4, R4 ;  /* 0x0000000403087825 */ /* 0x000fc800078e0204 */
[----:B------:R-:W-:Y:S01]  /*0bf0*/  IMAD.WIDE R10, R3, 0x4, R6 ;  /* 0x00000004030a7825 */ /* 0x000fe200078e0206 */
[----:B--2---:R-:W-:-:S05]  /*0c00*/  IADD3 R19, PT, PT, R19, R20, RZ ;  /* 0x0000001413137210 */ /* 0x004fca0007ffe0ff */
[----:B------:R2:W-:Y:S04]  /*0c10*/  STG.E desc[UR4][R12.64], R19 ;  /* 0x000000130c007986 */ /* 0x0005e8000c101904 */
[----:B------:R-:W0:Y:S04]  /*0c20*/  LDG.E R8, desc[UR4][R8.64] ;  /* 0x0000000408087981 */ /* 0x000e28000c1e1900 */
[----:B------:R-:W0:Y:S01]  /*0c30*/  LDG.E R11, desc[UR4][R10.64] ;  /* 0x000000040a0b7981 */ /* 0x000e22000c1e1900 */
[----:B-1----:R-:W-:Y:S01]  /*0c40*/  IMAD.WIDE R14, R3, 0x4, R12 ;  /* 0x00000004030e7825 */ /* 0x002fe200078e020c */
[----:B------:R-:W-:-:S02]  /*0c50*/  IADD3 R2, PT, PT, R2, 0x8, RZ ;  /* 0x0000000802027810 */ /* 0x000fc40007ffe0ff */
[----:B0-----:R-:W-:-:S05]  /*0c60*/  IADD3 R17, PT, PT, R8, R11, RZ ;  /* 0x0000000b08117210 */ /* 0x001fca0007ffe0ff */
[----:B------:R2:W-:Y:S02]  /*0c70*/  STG.E desc[UR4][R14.64], R17 ;  /* 0x000000110e007986 */ /* 0x0005e4000c101904 */
.L_x_3:
[----:B------:R-:W-:Y:S05]  /*0c80*/  @!P1 EXIT ;  /* 0x000000000000994d */ /* 0x000fea0003800000 */
[----:B------:R-:W-:Y:S02]  /*0c90*/  ISETP.GE.U32.AND P0, PT, R18, 0x4, PT ;  /* 0x000000041200780c */ /* 0x000fe40003f06070 */
[----:B------:R-:W-:-:S04]  /*0ca0*/  LOP3.LUT R4, R3, 0x3, RZ, 0xc0, !PT ;  /* 0x0000000303047812 */ /* 0x000fc800078ec0ff */
[----:B------:R-:W-:-:S07]  /*0cb0*/  ISETP.NE.AND P1, PT, R4, RZ, PT ;  /* 0x000000ff0400720c */ /* 0x000fce0003f25270 */
[----:B------:R-:W-:Y:S06]  /*0cc0*/  @!P0 BRA `(.L_x_4) ;  /* 0x0000000000848947 */ /* 0x000fec0003800000 */
[----:B------:R-:W0:Y:S01]  /*0cd0*/  LDC.64 R6, c[0x0][0x380] ;  /* 0x0000e000ff067b82 */ /* 0x000e220000000a00 */
[----:B--2---:R-:W-:-:S07]  /*0ce0*/  IMAD R13, R2, R3, R0 ;  /* 0x00000003020d7224 */ /* 0x004fce00078e0200 */
[----:B------:R-:W1:Y:S08]  /*0cf0*/  LDC.64 R8, c[0x0][0x388] ;  /* 0x0000e200ff087b82 */ /* 0x000e700000000a00 */
[----:B------:R-:W2:Y:S01]  /*0d00*/  LDC.64 R10, c[0x0][0x390] ;  /* 0x0000e400ff0a7b82 */ /* 0x000ea20000000a00 */
[----:B0-----:R-:W-:-:S05]  /*0d10*/  IMAD.WIDE R6, R13, 0x4, R6 ;  /* 0x000000040d067825 */ /* 0x001fca00078e0206 */
[----:B------:R-:W3:Y:S01]  /*0d20*/  LDG.E R5, desc[UR4][R6.64] ;  /* 0x0000000406057981 */ /* 0x000ee2000c1e1900 */
[----:B-1----:R-:W-:-:S05]  /*0d30*/  IMAD.WIDE R8, R13, 0x4, R8 ;  /* 0x000000040d087825 */ /* 0x002fca00078e0208 */
[----:B------:R-:W3:Y:S01]  /*0d40*/  LDG.E R12, desc[UR4][R8.64] ;  /* 0x00000004080c7981 */ /* 0x000ee2000c1e1900 */
[----:B------:R-:W-:-:S04]  /*0d50*/  IMAD.WIDE R14, R3, 0x4, R8 ;  /* 0x00000004030e7825 */ /* 0x000fc800078e0208 */
[----:B--2---:R-:W-:Y:S01]  /*0d60*/  IMAD.WIDE R10, R13, 0x4, R10 ;  /* 0x000000040d0a7825 */ /* 0x004fe200078e020a */
[----:B---3--:R-:W-:-:S03]  /*0d70*/  IADD3 R5, PT, PT, R5, R12, RZ ;  /* 0x0000000c05057210 */ /* 0x008fc60007ffe0ff */
        /* <DEDUP_REMOVED lines=18> */
[----:B------:R-:W-:Y:S01]  /*0ea0*/  IMAD.WIDE R14, R3, 0x4, R18 ;  /* 0x00000004030e7825 */ /* 0x000fe200078e0212 */
[----:B------:R-:W-:-:S02]  /*0eb0*/  IADD3 R2, PT, PT, R2, 0x4, RZ ;  /* 0x0000000402027810 */ /* 0x000fc40007ffe0ff */
[----:B--2---:R-:W-:-:S05]  /*0ec0*/  IADD3 R5, PT, PT, R10, R13, RZ ;  /* 0x0000000d0a057210 */ /* 0x004fca0007ffe0ff */
[----:B------:R1:W-:Y:S02]  /*0ed0*/  STG.E desc[UR4][R14.64], R5 ;  /* 0x000000050e007986 */ /* 0x0003e4000c101904 */
.L_x_4:
[----:B------:R-:W-:Y:S05]  /*0ee0*/  @!P1 EXIT ;  /* 0x000000000000994d */ /* 0x000fea0003800000 */
[----:B------:R-:W0:Y:S01]  /*0ef0*/  LDC.64 R6, c[0x0][0x390] ;  /* 0x0000e400ff067b82 */ /* 0x000e220000000a00 */
[----:B-12---:R-:W-:Y:S01]  /*0f00*/  IMAD R17, R2, R3, R0 ;  /* 0x0000000302117224 */ /* 0x006fe200078e0200 */
[----:B------:R-:W-:-:S06]  /*0f10*/  IADD3 R0, PT, PT, -R4, RZ, RZ ;  /* 0x000000ff04007210 */ /* 0x000fcc0007ffe1ff */
[----:B------:R-:W1:Y:S08]  /*0f20*/  LDC.64 R8, c[0x0][0x380] ;  /* 0x0000e000ff087b82 */ /* 0x000e700000000a00 */
[----:B------:R-:W2:Y:S02]  /*0f30*/  LDC.64 R10, c[0x0][0x388] ;  /* 0x0000e200ff0a7b82 */ /* 0x000ea40000000a00 */
.L_x_5:
[----:B-1----:R-:W-:-:S04]  /*0f40*/  IMAD.WIDE R4, R17, 0x4, R8 ;  /* 0x0000000411047825 */ /* 0x002fc800078e0208 */
[C---:B--2---:R-:W-:Y:S02]  /*0f50*/  IMAD.WIDE R12, R17.reuse, 0x4, R10 ;  /* 0x00000004110c7825 */ /* 0x044fe400078e020a */
[----:B------:R-:W2:Y:S04]  /*0f60*/  LDG.E R4, desc[UR4][R4.64] ;  /* 0x0000000404047981 */ /* 0x000ea8000c1e1900 */
[----:B------:R-:W2:Y:S01]  /*0f70*/  LDG.E R13, desc[UR4][R12.64] ;  /* 0x000000040c0d7981 */ /* 0x000ea2000c1e1900 */
[----:B------:R-:W-:Y:S01]  /*0f80*/  IADD3 R0, PT, PT, R0, 0x1, RZ ;  /* 0x0000000100007810 */ /* 0x000fe20007ffe0ff */
[C---:B0--3--:R-:W-:Y:S01]  /*0f90*/  IMAD.WIDE R14, R17.reuse, 0x4, R6 ;  /* 0x00000004110e7825 */ /* 0x049fe200078e0206 */
[----:B------:R-:W-:Y:S02]  /*0fa0*/  IADD3 R17, PT, PT, R17, R3, RZ ;  /* 0x0000000311117210 */ /* 0x000fe40007ffe0ff */
[----:B------:R-:W-:-:S02]  /*0fb0*/  ISETP.NE.AND P0, PT, R0, RZ, PT ;  /* 0x000000ff0000720c */ /* 0x000fc40003f05270 */
[----:B--2---:R-:W-:-:S05]  /*0fc0*/  IADD3 R19, PT, PT, R4, R13, RZ ;  /* 0x0000000d04137210 */ /* 0x004fca0007ffe0ff */
[----:B------:R3:W-:Y:S06]  /*0fd0*/  STG.E desc[UR4][R14.64], R19 ;  /* 0x000000130e007986 */ /* 0x0007ec000c101904 */
[----:B------:R-:W-:Y:S05]  /*0fe0*/  @P0 BRA `(.L_x_5) ;  /* 0xfffffffc00d40947 */ /* 0x000fea000383ffff */
[----:B------:R-:W-:Y:S05]  /*0ff0*/  EXIT ;  /* 0x000000000000794d */ /* 0x000fea0003800000 */
.L_x_6:
        /* <DEDUP_REMOVED lines=16> */
.L_x_14:


//--------------------- .text._Z17matrixAddRowByRowPiS_S_i --------------------------
	.section	.text._Z17matrixAddRowByRowPiS_S_i,"ax",@progbits
	.align	128
        .global         _Z17matrixAddRowByRowPiS_S_i
        .type           _Z17matrixAddRowByRowPiS_S_i,@function
        .size           _Z17matrixAddRowByRowPiS_S_i,(.L_x_15 - _Z17matrixAddRowByRowPiS_S_i)
        .other          _Z17matrixAddRowByRowPiS_S_i,@"STO_CUDA_ENTRY STV_DEFAULT"
_Z17matrixAddRowByRowPiS_S_i:
.text._Z17matrixAddRowByRowPiS_S_i:
[----:B------:R-:W-:Y:S01]  /*0000*/  LDC R1, c[0x0][0x37c] ;  /* 0x0000df00ff017b82 */ /* 0x000fe20000000800 */
[----:B------:R-:W0:Y:S01]  /*0010*/  S2R R0, SR_TID.X ;  /* 0x0000000000007919 */ /* 0x000e220000002100 */
[----:B------:R-:W0:Y:S02]  /*0020*/  LDCU UR11, c[0x0][0x398] ;  /* 0x00007300ff0b77ac */ /* 0x000e240008000800 */
[----:B0-----:R-:W-:-:S13]  /*0030*/  ISETP.GE.AND P0, PT, R0, UR11, PT ;  /* 0x0000000b00007c0c */ /* 0x001fda000bf06270 */
[----:B------:R-:W-:Y:S05]  /*0040*/  @P0 EXIT ;  /* 0x000000000000094d */ /* 0x000fea0003800000 */
[----:B------:R-:W-:Y:S02]  /*0050*/  UIADD3 UR5, UPT, UPT, UR11, -0x1, URZ ;  /* 0xffffffff0b057890 */ /* 0x000fe4000fffe0ff */
[----:B------:R-:W-:Y:S01]  /*0060*/  IMAD R0, R0, UR11, RZ ;  /* 0x0000000b00007c24 */ /* 0x000fe2000f8e02ff */
[----:B------:R-:W-:Y:S02]  /*0070*/  ULOP3.LUT UR18, UR11, 0xf, URZ, 0xc0, !UPT ;  /* 0x0000000f0b127892 */ /* 0x000fe4000f8ec0ff */
[----:B------:R-:W-:Y:S01]  /*0080*/  UISETP.GE.U32.AND UP0, UPT, UR5, 0xf, UPT ;  /* 0x0000000f0500788c */ /* 0x000fe2000bf06070 */
[----:B------:R-:W-:Y:S01]  /*0090*/  UMOV UR4, URZ ;  /* 0x000000ff00047c82 */ /* 0x000fe20008000000 */
[----:B------:R-:W0:Y:S07]  /*00a0*/  LDCU.64 UR20, c[0x0][0x358] ;  /* 0x00006b00ff1477ac */ /* 0x000e2e0008000a00 */
[----:B------:R-:W-:Y:S05]  /*00b0*/  BRA.U !UP0, `(.L_x_7) ;  /* 0x0000000508607547 */ /* 0x000fea000b800000 */
[----:B------:R-:W1:Y:S01]  /*00c0*/  LDCU.128 UR12, c[0x0][0x380] ;  /* 0x00007000ff0c77ac */ /* 0x000e620008000c00 */
[----:B------:R-:W-:Y:S01]  /*00d0*/  MOV R8, R0 ;  /* 0x0000000000087202 */ /* 0x000fe20000000f00 */
[----:B------:R-:W2:Y:S01]  /*00e0*/  LDCU.64 UR16, c[0x0][0x390] ;  /* 0x00007200ff1077ac */ /* 0x000ea20008000a00 */
[----:B------:R-:W-:Y:S02]  /*00f0*/  ULOP3.LUT UR4, UR11, 0xfffffff0, URZ, 0xc0, !UPT ;  /* 0xfffffff00b047892 */ /* 0x000fe4000f8ec0ff */
[----:B-1----:R-:W-:Y:S02]  /*0100*/  UIADD3 UR9, UP0, UPT, UR12, 0x20, URZ ;  /* 0x000000200c097890 */ /* 0x002fe4000ff1e0ff */
[----:B------:R-:W-:Y:S02]  /*0110*/  UIADD3 UR7, UP1, UPT, UR14, 0x20, URZ ;  /* 0x000000200e077890 */ /* 0x000fe4000ff3e0ff */
[----:B--2---:R-:W-:Y:S02]  /*0120*/  UIADD3 UR5, UP2, UPT, UR16, 0x20, URZ ;  /* 0x0000002010057890 */ /* 0x004fe4000ff5e0ff */
[----:B------:R-:W-:-:S02]  /*0130*/  UIADD3.X UR10, UPT, UPT, URZ, UR13, URZ, UP0, !UPT ;  /* 0x0000000dff0a7290 */ /* 0x000fc400087fe4ff */
[----:B------:R-:W-:Y:S02]  /*0140*/  UIADD3.X UR8, UPT, UPT, URZ, UR15, URZ, UP1, !UPT ;  /* 0x0000000fff087290 */ /* 0x000fe40008ffe4ff */
[----:B------:R-:W-:Y:S02]  /*0150*/  UIADD3.X UR6, UPT, UPT, URZ, UR17, URZ, UP2, !UPT ;  /* 0x00000011ff067290 */ /* 0x000fe400097fe4ff */
[----:B------:R-:W-:-:S12]  /*0160*/  UIADD3 UR12, UPT, UPT, -UR4, URZ, URZ ;  /* 0x000000ff040c7290 */ /* 0x000fd8000fffe1ff */
.L_x_8:
[----:B------:R-:W-:Y:S01]  /*0170*/  MOV R3, UR10 ;  /* 0x0000000a00037c02 */ /* 0x000fe20008000f00 */
[----:B------:R-:W-:Y:S01]  /*0180*/  IMAD.U32 R2, RZ, RZ, UR9 ;  /* 0x00000009ff027e24 */ /* 0x000fe2000f8e00ff */
[----:B------:R-:W-:Y:S01]  /*0190*/  MOV R5, UR8 ;  /* 0x0000000800057c02 */ /* 0x000fe20008000f00 */
[----:B------:R-:W-:Y:S02]  /*01a0*/  IMAD.U32 R4, RZ, RZ, UR7 ;  /* 0x00000007ff047e24 */ /* 0x000fe4000f8e00ff */
[----:B------:R-:W-:-:S04]  /*01b0*/  IMAD.WIDE R2, R8, 0x4, R2 ;  /* 0x0000000408027825 */ /* 0x000fc800078e0202 */
[----:B------:R-:W-:Y:S01]  /*01c0*/  IMAD.WIDE R4, R8, 0x4, R4 ;  /* 0x0000000408047825 */ /* 0x000fe200078e0204 */
[----:B0---4-:R-:W2:Y:S04]  /*01d0*/  LDG.E R9, desc[UR20][R2.64+-0x20] ;  /* 0xffffe01402097981 */ /* 0x011ea8000c1e1900 */
[----:B------:R-:W2:Y:S01]  /*01e0*/  LDG.E R10, desc[UR20][R4.64+-0x20] ;  /* 0xffffe014040a7981 */ /* 0x000ea2000c1e1900 */
[----:B------:R-:W-:Y:S01]  /*01f0*/  MOV R7, UR6 ;  /* 0x0000000600077c02 */ /* 0x000fe20008000f00 */
[----:B------:R-:W-:-:S04]  /*0200*/  IMAD.U32 R6, RZ, RZ, UR5 ;  /* 0x00000005ff067e24 */ /* 0x000fc8000f8e00ff */
[----:B------:R-:W-:-:S04]  /*0210*/  IMAD.WIDE R6, R8, 0x4, R6 ;  /* 0x0000000408067825 */ /* 0x000fc800078e0206 */
[----:B--2---:R-:W-:-:S05]  /*0220*/  IMAD.IADD R9, R9, 0x1, R10 ;  /* 0x0000000109097824 */ /* 0x004fca00078e020a */
[----:B------:R0:W-:Y:S04]  /*0230*/  STG.E desc[UR20][R6.64+-0x20], R9 ;  /* 0xffffe00906007986 */ /* 0x0001e8000c101914 */
[----:B------:R-:W2:Y:S04]  /*0240*/  LDG.E R10, desc[UR20][R2.64+-0x1c] ;  /* 0xffffe414020a7981 */ /* 0x000ea8000c1e1900 */
[----:B------:R-:W2:Y:S02]  /*0250*/  LDG.E R11, desc[UR20][R4.64+-0x1c] ;  /* 0xffffe414040b7981 */ /* 0x000ea4000c1e1900 */
[----:B--2---:R-:W-:-:S05]  /*0260*/  IADD3 R11, PT, PT, R10, R11, RZ ;  /* 0x0000000b0a0b7210 */ /* 0x004fca0007ffe0ff */
[----:B------:R1:W-:Y:S04]  /*0270*/  STG.E desc[UR20][R6.64+-0x1c], R11 ;  /* 0xffffe40b06007986 */ /* 0x0003e8000c101914 */
[----:B------:R-:W2:Y:S04]  /*0280*/  LDG.E R10, desc[UR20][R2.64+-0x18] ;  /* 0xffffe814020a7981 */ /* 0x000ea8000c1e1900 */
[----:B------:R-:W2:Y:S02]  /*0290*/  LDG.E R13, desc[UR20][R4.64+-0x18] ;  /* 0xffffe814040d7981 */ /* 0x000ea4000c1e1900 */
[----:B--2---:R-:W-:-:S05]  /*02a0*/  IMAD.IADD R13, R10, 0x1, R13 ;  /* 0x000000010a0d7824 */ /* 0x004fca00078e020d */
[----:B------:R2:W-:Y:S04]  /*02b0*/  STG.E desc[UR20][R6.64+-0x18], R13 ;  /* 0xffffe80d06007986 */ /* 0x0005e8000c101914 */
[----:B------:R-:W3:Y:S04]  /*02c0*/  LDG.E R10, desc[UR20][R2.64+-0x14] ;  /* 0xffffec14020a7981 */ /* 0x000ee8000c1e1900 */
[----:B------:R-:W3:Y:S02]  /*02d0*/  LDG.E R15, desc[UR20][R4.64+-0x14] ;  /* 0xffffec14040f7981 */ /* 0x000ee4000c1e1900 */
[----:B---3--:R-:W-:-:S05]  /*02e0*/  IADD3 R15, PT, PT, R10, R15, RZ ;  /* 0x0000000f0a0f7210 */ /* 0x008fca0007ffe0ff */
[----:B------:R3:W-:Y:S04]  /*02f0*/  STG.E desc[UR20][R6.64+-0x14], R15 ;  /* 0xffffec0f06007986 */ /* 0x0007e8000c101914 */
[----:B0-----:R-:W4:Y:S04]  /*0300*/  LDG.E R9, desc[UR20][R2.64+-0x10] ;  /* 0xfffff01402097981 */ /* 0x001f28000c1e1900 */
[----:B------:R-:W4:Y:S02]  /*0310*/  LDG.E R10, desc[UR20][R4.64+-0x10] ;  /* 0xfffff014040a7981 */ /* 0x000f24000c1e1900 */
[----:B----4-:R-:W-:-:S05]  /*0320*/  IMAD.IADD R9, R9, 0x1, R10 ;  /* 0x0000000109097824 */ /* 0x010fca00078e020a */
[----:B------:R0:W-:Y:S04]  /*0330*/  STG.E desc[UR20][R6.64+-0x10], R9 ;  /* 0xfffff00906007986 */ /* 0x0001e8000c101914 */
[----:B------:R-:W4:Y:S04]  /*0340*/  LDG.E R10, desc[UR20][R2.64+-0xc] ;  /* 0xfffff414020a7981 */ /* 0x000f28000c1e1900 */
[----:B-1----:R-:W4:Y:S02]  /*0350*/  LDG.E R11, desc[UR20][R4.64+-0xc] ;  /* 0xfffff414040b7981 */ /* 0x002f24000c1e1900 */
[----:B----4-:R-:W-:-:S05]  /*0360*/  IADD3 R11, PT, PT, R10, R11, RZ ;  /* 0x0000000b0a0b7210 */ /* 0x010fca0007ffe0ff */
[----:B------:R1:W-:Y:S04]  /*0370*/  STG.E desc[UR20][R6.64+-0xc], R11 ;  /* 0xfffff40b06007986 */ /* 0x0003e8000c101914 */
[----:B------:R-:W4:Y:S04]  /*0380*/  LDG.E R10, desc[UR20][R2.64+-0x8] ;  /* 0xfffff814020a7981 */ /* 0x000f28000c1e1900 */
[----:B--2---:R-:W4:Y:S02]  /*0390*/  LDG.E R13, desc[UR20][R4.64+-0x8] ;  /* 0xfffff814040d7981 */ /* 0x004f24000c1e1900 */
[----:B----4-:R-:W-:-:S05]  /*03a0*/  IMAD.IADD R13, R10, 0x1, R13 ;  /* 0x000000010a0d7824 */ /* 0x010fca00078e020d */
[----:B------:R2:W-:Y:S04]  /*03b0*/  STG.E desc[UR20][R6.64+-0x8], R13 ;  /* 0xfffff80d06007986 */ /* 0x0005e8000c101914 */
[----:B------:R-:W4:Y:S04]  /*03c0*/  LDG.E R10, desc[UR20][R2.64+-0x4] ;  /* 0xfffffc14020a7981 */ /* 0x000f28000c1e1900 */
[----:B---3--:R-:W4:Y:S02]  /*03d0*/  LDG.E R15, desc[UR20][R4.64+-0x4] ;  /* 0xfffffc14040f7981 */ /* 0x008f24000c1e1900 */
[----:B----4-:R-:W-:-:S05]  /*03e0*/  IADD3 R15, PT, PT, R10, R15, RZ ;  /* 0x0000000f0a0f7210 */ /* 0x010fca0007ffe0ff */
        /* <DEDUP_REMOVED lines=19> */
[----:B----4-:R-:W-:-:S05]  /*0520*/  IADD3 R9, PT, PT, R9, R10, RZ ;  /* 0x0000000a09097210 */ /* 0x010fca0007ffe0ff */
[----:B------:R4:W-:Y:S04]  /*0530*/  STG.E desc[UR20][R6.64+0x10], R9 ;  /* 0x0000100906007986 */ /* 0x0009e8000c101914 */
[----:B------:R-:W5:Y:S04]  /*0540*/  LDG.E R10, desc[UR20][R2.64+0x14] ;  /* 0x00001414020a7981 */ /* 0x000f68000c1e1900 */
[----:B-1----:R-:W5:Y:S02]  /*0550*/  LDG.E R11, desc[UR20][R4.64+0x14] ;  /* 0x00001414040b7981 */ /* 0x002f64000c1e1900 */
[----:B-----5:R-:W-:-:S05]  /*0560*/  IMAD.IADD R11, R10, 0x1, R11 ;  /* 0x000000010a0b7824 */ /* 0x020fca00078e020b */
[----:B------:R4:W-:Y:S04]  /*0570*/  STG.E desc[UR20][R6.64+0x14], R11 ;  /* 0x0000140b06007986 */ /* 0x0009e8000c101914 */
[----:B------:R-:W5:Y:S04]  /*0580*/  LDG.E R10, desc[UR20][R2.64+0x18] ;  /* 0x00001814020a7981 */ /* 0x000f68000c1e1900 */
[----:B--2---:R-:W5:Y:S02]  /*0590*/  LDG.E R13, desc[UR20][R4.64+0x18] ;  /* 0x00001814040d7981 */ /* 0x004f64000c1e1900 */
[----:B-----5:R-:W-:-:S05]  /*05a0*/  IADD3 R13, PT, PT, R10, R13, RZ ;  /* 0x0000000d0a0d7210 */ /* 0x020fca0007ffe0ff */
[----:B------:R4:W-:Y:S04]  /*05b0*/  STG.E desc[UR20][R6.64+0x18], R13 ;  /* 0x0000180d06007986 */ /* 0x0009e8000c101914 */
[----:B------:R-:W2:Y:S04]  /*05c0*/  LDG.E R10, desc[UR20][R2.64+0x1c] ;  /* 0x00001c14020a7981 */ /* 0x000ea8000c1e1900 */
[----:B---3--:R-:W2:Y:S01]  /*05d0*/  LDG.E R15, desc[UR20][R4.64+0x1c] ;  /* 0x00001c14040f7981 */ /* 0x008ea2000c1e1900 */
[----:B------:R-:W-:Y:S01]  /*05e0*/  UIADD3 UR12, UPT, UPT, UR12, 0x10, URZ ;  /* 0x000000100c0c7890 */ /* 0x000fe2000fffe0ff */
[----:B------:R-:W-:-:S03]  /*05f0*/  VIADD R8, R8, 0x10 ;  /* 0x0000001008087836 */ /* 0x000fc60000000000 */
[----:B------:R-:W-:Y:S01]  /*0600*/  UISETP.NE.AND UP0, UPT, UR12, URZ, UPT ;  /* 0x000000ff0c00728c */ /* 0x000fe2000bf05270 */
[----:B--2---:R-:W-:-:S05]  /*0610*/  IADD3 R15, PT, PT, R10, R15, RZ ;  /* 0x0000000f0a0f7210 */ /* 0x004fca0007ffe0ff */
[----:B------:R4:W-:Y:S03]  /*0620*/  STG.E desc[UR20][R6.64+0x1c], R15 ;  /* 0x00001c0f06007986 */ /* 0x0009e6000c101914 */
[----:B------:R-:W-:Y:S05]  /*0630*/  BRA.U UP0, `(.L_x_8) ;  /* 0xfffffff900cc7547 */ /* 0x000fea000b83ffff */
.L_x_7:
[----:B------:R-:W-:-:S13]  /*0640*/  ISETP.NE.AND P0, PT, RZ, UR18, PT ;  /* 0x00000012ff007c0c */ /* 0x000fda000bf05270 */
[----:B0-----:R-:W-:Y:S05]  /*0650*/  @!P0 EXIT ;  /* 0x000000000000894d */ /* 0x001fea0003800000 */
[----:B------:R-:W-:Y:S02]  /*0660*/  UISETP.GE.U32.AND UP0, UPT, UR18, 0x8, UPT ;  /* 0x000000081200788c */ /* 0x000fe4000bf06070 */
[----:B------:R-:W-:-:S07]  /*0670*/  ULOP3.LUT UR5, UR11, 0x7, URZ, 0xc0, !UPT ;  /* 0x000000070b057892 */ /* 0x000fce000f8ec0ff */
[----:B------:R-:W-:Y:S05]  /*0680*/  BRA.U !UP0, `(.L_x_9) ;  /* 0x0000000108a07547 */ /* 0x000fea000b800000 */
[----:B------:R-:W0:Y:S01]  /*0690*/  LDC.64 R2, c[0x0][0x380] ;  /* 0x0000e000ff027b82 */ /* 0x000e220000000a00 */
[----:B----4-:R-:W-:-:S07]  /*06a0*/  IADD3 R9, PT, PT, R0, UR4, RZ ;  /* 0x0000000400097c10 */ /* 0x010fce000fffe0ff */
[----:B------:R-:W1:Y:S08]  /*06b0*/  LDC.64 R4, c[0x0][0x388] ;  /* 0x0000e200ff047b82 */ /* 0x000e700000000a00 */
[----:B------:R-:W2:Y:S01]  /*06c0*/  LDC.64 R6, c[0x0][0x390] ;  /* 0x0000e400ff067b82 */ /* 0x000ea20000000a00 */
[----:B0-----:R-:W-:-:S05]  /*06d0*/  IMAD.WIDE R2, R9, 0x4, R2 ;  /* 0x0000000409027825 */ /* 0x001fca00078e0202 */
[----:B------:R-:W3:Y:S01]  /*06e0*/  LDG.E R8, desc[UR20][R2.64] ;  /* 0x0000001402087981 */ /* 0x000ee2000c1e1900 */
[----:B-1----:R-:W-:-:S05]  /*06f0*/  IMAD.WIDE R4, R9, 0x4, R4 ;  /* 0x0000000409047825 */ /* 0x002fca00078e0204 */
[----:B------:R-:W3:Y:S01]  /*0700*/  LDG.E R11, desc[UR20][R4.64] ;  /* 0x00000014040b7981 */ /* 0x000ee2000c1e1900 */
[----:B--2---:R-:W-:Y:S01]  /*0710*/  IMAD.WIDE R6, R9, 0x4, R6 ;  /* 0x0000000409067825 */ /* 0x004fe200078e0206 */
[----:B---3--:R-:W-:-:S05]  /*0720*/  IADD3 R11, PT, PT, R8, R11, RZ ;  /* 0x0000000b080b7210 */ /* 0x008fca0007ffe0ff */
[----:B------:R0:W-:Y:S04]  /*0730*/  STG.E desc[UR20][R6.64], R11 ;  /* 0x0000000b06007986 */ /* 0x0001e8000c101914 */
[----:B------:R-:W2:Y:S04]  /*0740*/  LDG.E R8, desc[UR20][R2.64+0x4] ;  /* 0x0000041402087981 */ /* 0x000ea8000c1e1900 */
[----:B------:R-:W2:Y:S02]  /*0750*/  LDG.E R9, desc[UR20][R4.64+0x4] ;  /* 0x0000041404097981 */ /* 0x000ea4000c1e1900 */
[----:B--2---:R-:W-:-:S05]  /*0760*/  IMAD.IADD R9, R8, 0x1, R9 ;  /* 0x0000000108097824 */ /* 0x004fca00078e0209 */
[----:B------:R1:W-:Y:S04]  /*0770*/  STG.E desc[UR20][R6.64+0x4], R9 ;  /* 0x0000040906007986 */ /* 0x0003e8000c101914 */
[----:B------:R-:W2:Y:S04]  /*0780*/  LDG.E R8, desc[UR20][R2.64+0x8] ;  /* 0x0000081402087981 */ /* 0x000ea8000c1e1900 */
[----:B------:R-:W2:Y:S02]  /*0790*/  LDG.E R13, desc[UR20][R4.64+0x8] ;  /* 0x00000814040d7981 */ /* 0x000ea4000c1e1900 */
[----:B--2---:R-:W-:-:S05]  /*07a0*/  IADD3 R13, PT, PT, R8, R13, RZ ;  /* 0x0000000d080d7210 */ /* 0x004fca0007ffe0ff */
[----:B------:R2:W-:Y:S04]  /*07b0*/  STG.E desc[UR20][R6.64+0x8], R13 ;  /* 0x0000080d06007986 */ /* 0x0005e8000c101914 */
[----:B------:R-:W3:Y:S04]  /*07c0*/  LDG.E R8, desc[UR20][R2.64+0xc] ;  /* 0x00000c1402087981 */ /* 0x000ee8000c1e1900 */
[----:B------:R-:W3:Y:S02]  /*07d0*/  LDG.E R15, desc[UR20][R4.64+0xc] ;  /* 0x00000c14040f7981 */ /* 0x000ee4000c1e1900 */
[----:B---3--:R-:W-:-:S05]  /*07e0*/  IADD3 R15, PT, PT, R8, R15, RZ ;  /* 0x0000000f080f7210 */ /* 0x008fca0007ffe0ff */
[----:B------:R3:W-:Y:S04]  /*07f0*/  STG.E desc[UR20][R6.64+0xc], R15 ;  /* 0x00000c0f06007986 */ /* 0x0007e8000c101914 */
[----:B------:R-:W4:Y:S04]  /*0800*/  LDG.E R8, desc[UR20][R2.64+0x10] ;  /* 0x0000101402087981 */ /* 0x000f28000c1e1900 */
[----:B0-----:R-:W4:Y:S02]  /*0810*/  LDG.E R11, desc[UR20][R4.64+0x10] ;  /* 0x00001014040b7981 */ /* 0x001f24000c1e1900 */
        /* <DEDUP_REMOVED lines=8> */
[----:B----4-:R-:W-:-:S05]  /*08a0*/  IADD3 R13, PT, PT, R8, R13, RZ ;  /* 0x0000000d080d7210 */ /* 0x010fca0007ffe0ff */
[----:B------:R0:W-:Y:S04]  /*08b0*/  STG.E desc[UR20][R6.64+0x18], R13 ;  /* 0x0000180d06007986 */ /* 0x0001e8000c101914 */
[----:B------:R-:W2:Y:S04]  /*08c0*/  LDG.E R8, desc[UR20][R2.64+0x1c] ;  /* 0x00001c1402087981 */ /* 0x000ea8000c1e1900 */
[----:B---3--:R-:W2:Y:S01]  /*08d0*/  LDG.E R15, desc[UR20][R4.64+0x1c] ;  /* 0x00001c14040f7981 */ /* 0x008ea2000c1e1900 */
[----:B------:R-:W-:Y:S01]  /*08e0*/  UIADD3 UR4, UPT, UPT, UR4, 0x8, URZ ;  /* 0x0000000804047890 */ /* 0x000fe2000fffe0ff */
[----:B--2---:R-:W-:-:S05]  /*08f0*/  IMAD.IADD R15, R8, 0x1, R15 ;  /* 0x00000001080f7824 */ /* 0x004fca00078e020f */
[----:B------:R0:W-:Y:S06]  /*0900*/  STG.E desc[UR20][R6.64+0x1c], R15 ;  /* 0x00001c0f06007986 */ /* 0x0001ec000c101914 */
.L_x_9:
[----:B------:R-:W-:-:S13]  /*0910*/  ISETP.NE.AND P0, PT, RZ, UR5, PT ;  /* 0x00000005ff007c0c */ /* 0x000fda000bf05270 */
[----:B------:R-:W-:Y:S05]  /*0920*/  @!P0 EXIT ;  /* 0x000000000000894d */ /* 0x000fea0003800000 */
[----:B------:R-:W-:Y:S02]  /*0930*/  UISETP.GE.U32.AND UP0, UPT, UR5, 0x4, UPT ;  /* 0x000000040500788c */ /* 0x000fe4000bf06070 */
[----:B------:R-:W-:-:S07]  /*0940*/  ULOP3.LUT UR5, UR11, 0x3, URZ, 0xc0, !UPT ;  /* 0x000000030b057892 */ /* 0x000fce000f8ec0ff */
[----:B------:R-:W-:Y:S05]  /*0950*/  BRA.U !UP0, `(.L_x_10) ;  /* 0x0000000108607547 */ /* 0x000fea000b800000 */
[----:B------:R-:W1:Y:S01]  /*0960*/  LDC.64 R2, c[0x0][0x380] ;  /* 0x0000e000ff027b82 */ /* 0x000e620000000a00 */
[----:B0---4-:R-:W-:-:S07]  /*0970*/  IADD3 R11, PT, PT, R0, UR4, RZ ;  /* 0x00000004000b7c10 */ /* 0x011fce000fffe0ff */
[----:B------:R-:W0:Y:S08]  /*0980*/  LDC.64 R4, c[0x0][0x388] ;  /* 0x0000e200ff047b82 */ /* 0x000e300000000a00 */
[----:B------:R-:W2:Y:S01]  /*0990*/  LDC.64 R6, c[0x0][0x390] ;  /* 0x0000e400ff067b82 */ /* 0x000ea20000000a00 */
[----:B-1----:R-:W-:-:S05]  /*09a0*/  IMAD.WIDE R2, R11, 0x4, R2 ;  /* 0x000000040b027825 */ /* 0x002fca00078e0202 */
[----:B------:R-:W3:Y:S01]  /*09b0*/  LDG.E R8, desc[UR20][R2.64] ;  /* 0x0000001402087981 */ /* 0x000ee2000c1e1900 */
[----:B0-----:R-:W-:-:S05]  /*09c0*/  IMAD.WIDE R4, R11, 0x4, R4 ;  /* 0x000000040b047825 */ /* 0x001fca00078e0204 */
        /* <DEDUP_REMOVED lines=12> */
[----:B------:R-:W2:Y:S04]  /*0a90*/  LDG.E R8, desc[UR20][R2.64+0xc] ;  /* 0x00000c1402087981 */ /* 0x000ea8000c1e1900 */
[----:B------:R-:W2:Y:S01]  /*0aa0*/  LDG.E R15, desc[UR20][R4.64+0xc] ;  /* 0x00000c14040f7981 */ /* 0x000ea2000c1e1900 */
[----:B------:R-:W-:Y:S01]  /*0ab0*/  UIADD3 UR4, UPT, UPT, UR4, 0x4, URZ ;  /* 0x0000000404047890 */ /* 0x000fe2000fffe0ff */
[----:B--2---:R-:W-:-:S05]  /*0ac0*/  IADD3 R15, PT, PT, R8, R15, RZ ;  /* 0x0000000f080f7210 */ /* 0x004fca0007ffe0ff */
[----:B------:R1:W-:Y:S06]  /*0ad0*/  STG.E desc[UR20][R6.64+0xc], R15 ;  /* 0x00000c0f06007986 */ /* 0x0003ec000c101914 */
.L_x_10:
[----:B------:R-:W-:-:S13]  /*0ae0*/  ISETP.NE.AND P0, PT, RZ, UR5, PT ;  /* 0x00000005ff007c0c */ /* 0x000fda000bf05270 */
[----:B------:R-:W-:Y:S05]  /*0af0*/  @!P0 EXIT ;  /* 0x000000000000894d */ /* 0x000fea0003800000 */
[----:B01--4-:R-:W0:Y:S01]  /*0b00*/  LDC.64 R8, c[0x0][0x390] ;  /* 0x0000e400ff087b82 */ /* 0x013e220000000a00 */
[----:B------:R-:W-:Y:S01]  /*0b10*/  VIADD R15, R0, UR4 ;  /* 0x00000004000f7c36 */ /* 0x000fe20008000000 */
[----:B------:R-:W-:-:S06]  /*0b20*/  UIADD3 UR5, UPT, UPT, -UR5, URZ, URZ ;  /* 0x000000ff05057290 */ /* 0x000fcc000fffe1ff */
[----:B------:R-:W1:Y:S08]  /*0b30*/  LDC.64 R12, c[0x0][0x380] ;  /* 0x0000e000ff0c7b82 */ /* 0x000e700000000a00 */
[----:B------:R-:W2:Y:S02]  /*0b40*/  LDC.64 R10, c[0x0][0x388] ;  /* 0x0000e200ff0a7b82 */ /* 0x000ea40000000a00 */
.L_x_11:
[----:B--2---:R-:W-:-:S04]  /*0b50*/  IMAD.WIDE R4, R15, 0x4, R10 ;  /* 0x000000040f047825 */ /* 0x004fc800078e020a */
[C---:B-1----:R-:W-:Y:S02]  /*0b60*/  IMAD.WIDE R6, R15.reuse, 0x4, R12 ;  /* 0x000000040f067825 */ /* 0x042fe400078e020c */
[----:B------:R-:W2:Y:S04]  /*0b70*/  LDG.E R5, desc[UR20][R4.64] ;  /* 0x0000001404057981 */ /* 0x000ea8000c1e1900 */
[----:B------:R-:W2:Y:S01]  /*0b80*/  LDG.E R6, desc[UR20][R6.64] ;  /* 0x0000001406067981 */ /* 0x000ea2000c1e1900 */
[C---:B0--3--:R-:W-:Y:S01]  /*0b90*/  IMAD.WIDE R2, R15.reuse, 0x4, R8 ;  /* 0x000000040f027825 */ /* 0x049fe200078e0208 */
[----:B------:R-:W-:Y:S01]  /*0ba0*/  UIADD3 UR5, UPT, UPT, UR5, 0x1, URZ ;  /* 0x0000000105057890 */ /* 0x000fe2000fffe0ff */
[----:B------:R-:W-:-:S03]  /*0bb0*/  IADD3 R15, PT, PT, R15, 0x1, RZ ;  /* 0x000000010f0f7810 */ /* 0x000fc60007ffe0ff */
[----:B------:R-:W-:Y:S01]  /*0bc0*/  UISETP.NE.AND UP0, UPT, UR5, URZ, UPT ;  /* 0x000000ff0500728c */ /* 0x000fe2000bf05270 */
[----:B--2---:R-:W-:-:S05]  /*0bd0*/  IADD3 R17, PT, PT, R6, R5, RZ ;  /* 0x0000000506117210 */ /* 0x004fca0007ffe0ff */
[----:B------:R3:W-:Y:S03]  /*0be0*/  STG.E desc[UR20][R2.64], R17 ;  /* 0x0000001102007986 */ /* 0x0007e6000c101914 */
[----:B------:R-:W-:Y:S05]  /*0bf0*/  BRA.U UP0, `(.L_x_11) ;  /* 0xfffffffd00d47547 */ /* 0x000fea000b83ffff */
[----:B------:R-:W-:Y:S05]  /*0c00*/  EXIT ;  /* 0x000000000000794d */ /* 0x000fea0003800000 */
.L_x_12:
        /* <DEDUP_REMOVED lines=15> */
.L_x_15:


//--------------------- .nv.shared.reserved.0     --------------------------
	.section	.nv.shared.reserved.0,"aw",@nobits
	.weak		__nv_reservedSMEM_offset_0_alias
	.size		__nv_reservedSMEM_offset_0_alias, 0, 64
	.other		__nv_reservedSMEM_offset_0_alias,@"STO_CUDA_RESERVED_SHARED STV_DEFAULT"
__nv_reservedSMEM_offset_0_alias:
	.zero		0
	.zero		64


//--------------------- .nv.constant0._Z25matrixAddElementByElementPiS_S_i --------------------------
	.section	.nv.constant0._Z25matrixAddElementByElementPiS_S_i,"a",@progbits
	.sectionflags	@""
	.align	4
.nv.constant0._Z25matrixAddElementByElementPiS_S_i:
	.zero		924


//--------------------- .nv.constant0._Z23matrixAddColumnByColumnPiS_S_i --------------------------
	.section	.nv.constant0._Z23matrixAddColumnByColumnPiS_S_i,"a",@progbits
	.sectionflags	@""
	.align	4
.nv.constant0._Z23matrixAddColumnByColumnPiS_S_i:
	.zero		924


//--------------------- .nv.constant0._Z17matrixAddRowByRowPiS_S_i --------------------------
	.section	.nv.constant0._Z17matrixAddRowByRowPiS_S_i,"a",@progbits
	.sectionflags	@""
	.align	4
.nv.constant0._Z17matrixAddRowByRowPiS_S_i:
	.zero		924


//--------------------- SYMBOLS --------------------------

	.type		.nv.reservedSmem.offset0,@object
	.size		.nv.reservedSmem.offset0,0x4
